	.target	sm_90a

	.elftype	@"ET_EXEC"


//--------------------- .note.nv.tkinfo           --------------------------
	.section	.note.nv.tkinfo,"",@"SHT_NOTE"
	.sectionflags	@"SHF_NOTE_NV_TKINFO"
	.tkinfo
        /*0018*/ 	.word	0x00000002
        /*0030*/ 	.string	""
        /*0030*/ 	.string	"ptxas"
        /*0030*/ 	.string	"Cuda compilation tools, release 13.0, V13.0.88"
        /*0030*/ 	.string	"Build cuda_13.0.r13.0/compiler.36424714_0"
        /*0030*/ 	.string	"-arch sm_90a -m 64 "



//--------------------- .note.nv.cuinfo           --------------------------
	.section	.note.nv.cuinfo,"",@"SHT_NOTE"
	.sectionflags	@"SHF_NOTE_NV_CUINFO"
        /*0018*/ 	.short	0x0002
        /*001a*/ 	.short	0x005a
        /*001c*/ 	.short	0x0082
	.zero		2


//--------------------- .nv.info                  --------------------------
	.section	.nv.info,"",@"SHT_CUDA_INFO"
	.align	4


	//----- nvinfo : EIATTR_REGCOUNT
	.align		4
        /*0000*/ 	.byte	0x04, 0x2f
        /*0002*/ 	.short	(.L_12 - .L_11)
	.align		4
.L_11:
        /*0004*/ 	.word	index@(_ZN7cutlass13device_kernelINS_4gemm6kernel13GemmUniversalIN4cute5tupleIJiiiiEEENS1_10collective13CollectiveMmaINS1_37MainloopSm90TmaGmmaWarpSpecializedFP8ILi5ENS5_IJNS4_1CILi2EEESB_NSA_ILi1EEEEEENS1_32KernelTmaWarpSpecializedPingpongEEENS5_IJNSA_ILi64EEENSA_ILi128EEENSA_ILi32EEEEEENS_12float_e4m3_tENS5_IJlSC_lEEESK_SL_NS4_8TiledMMAINS4_8MMA_AtomIJNS4_4SM904GMMA31MMA_64x128x32_F32E4M3E4M3_SS_TNILNSP_7ScaleInE1ELSR_1EEEEEENS4_6LayoutINS5_IJSC_SC_SC_EEENS5_IJNSA_ILi0EEESW_SW_EEEEENS5_IJNS4_10UnderscoreESZ_SZ_EEEEENS4_23SM90_TMA_LOAD_MULTICASTENS4_14ComposedLayoutINS4_7SwizzleILi1ELi4ELi3EEENS4_18smem_ptr_flag_bitsILi8EEENSU_INS5_IJNSA_ILi8EEESI_EEENS5_IJSI_SC_EEEEEEEvNS4_8identityES12_S1C_vS1D_EENS_8epilogue10collective6detail29Sm90TmaWarpSpecializedAdapterINS1G_15DefaultEpilogueISK_SL_SL_NS1F_6thread17LinearCombinationISK_Li1EffLNS1K_9ScaleType4KindE0ELNS_15FloatRoundStyleE2ESK_EENS1_15EpilogueDefaultEEEEEvvEEEEvNT_6ParamsE)
        /*0008*/ 	.word	0x000000a8


	//----- nvinfo : EIATTR_FRAME_SIZE
	.align		4
.L_12:
        /*000c*/ 	.byte	0x04, 0x11
        /*000e*/ 	.short	(.L_14 - .L_13)
	.align		4
.L_13:
        /*0010*/ 	.word	index@(_ZN7cutlass13device_kernelINS_4gemm6kernel13GemmUniversalIN4cute5tupleIJiiiiEEENS1_10collective13CollectiveMmaINS1_37MainloopSm90TmaGmmaWarpSpecializedFP8ILi5ENS5_IJNS4_1CILi2EEESB_NSA_ILi1EEEEEENS1_32KernelTmaWarpSpecializedPingpongEEENS5_IJNSA_ILi64EEENSA_ILi128EEENSA_ILi32EEEEEENS_12float_e4m3_tENS5_IJlSC_lEEESK_SL_NS4_8TiledMMAINS4_8MMA_AtomIJNS4_4SM904GMMA31MMA_64x128x32_F32E4M3E4M3_SS_TNILNSP_7ScaleInE1ELSR_1EEEEEENS4_6LayoutINS5_IJSC_SC_SC_EEENS5_IJNSA_ILi0EEESW_SW_EEEEENS5_IJNS4_10UnderscoreESZ_SZ_EEEEENS4_23SM90_TMA_LOAD_MULTICASTENS4_14ComposedLayoutINS4_7SwizzleILi1ELi4ELi3EEENS4_18smem_ptr_flag_bitsILi8EEENSU_INS5_IJNSA_ILi8EEESI_EEENS5_IJSI_SC_EEEEEEEvNS4_8identityES12_S1C_vS1D_EENS_8epilogue10collective6detail29Sm90TmaWarpSpecializedAdapterINS1G_15DefaultEpilogueISK_SL_SL_NS1F_6thread17LinearCombinationISK_Li1EffLNS1K_9ScaleType4KindE0ELNS_15FloatRoundStyleE2ESK_EENS1_15EpilogueDefaultEEEEEvvEEEEvNT_6ParamsE)
        /*0014*/ 	.word	0x00000000


	//----- nvinfo : EIATTR_MIN_STACK_SIZE
	.align		4
.L_14:
        /*0018*/ 	.byte	0x04, 0x12
        /*001a*/ 	.short	(.L_16 - .L_15)
	.align		4
.L_15:
        /*001c*/ 	.word	index@(_ZN7cutlass13device_kernelINS_4gemm6kernel13GemmUniversalIN4cute5tupleIJiiiiEEENS1_10collective13CollectiveMmaINS1_37MainloopSm90TmaGmmaWarpSpecializedFP8ILi5ENS5_IJNS4_1CILi2EEESB_NSA_ILi1EEEEEENS1_32KernelTmaWarpSpecializedPingpongEEENS5_IJNSA_ILi64EEENSA_ILi128EEENSA_ILi32EEEEEENS_12float_e4m3_tENS5_IJlSC_lEEESK_SL_NS4_8TiledMMAINS4_8MMA_AtomIJNS4_4SM904GMMA31MMA_64x128x32_F32E4M3E4M3_SS_TNILNSP_7ScaleInE1ELSR_1EEEEEENS4_6LayoutINS5_IJSC_SC_SC_EEENS5_IJNSA_ILi0EEESW_SW_EEEEENS5_IJNS4_10UnderscoreESZ_SZ_EEEEENS4_23SM90_TMA_LOAD_MULTICASTENS4_14ComposedLayoutINS4_7SwizzleILi1ELi4ELi3EEENS4_18smem_ptr_flag_bitsILi8EEENSU_INS5_IJNSA_ILi8EEESI_EEENS5_IJSI_SC_EEEEEEEvNS4_8identityES12_S1C_vS1D_EENS_8epilogue10collective6detail29Sm90TmaWarpSpecializedAdapterINS1G_15DefaultEpilogueISK_SL_SL_NS1F_6thread17LinearCombinationISK_Li1EffLNS1K_9ScaleType4KindE0ELNS_15FloatRoundStyleE2ESK_EENS1_15EpilogueDefaultEEEEEvvEEEEvNT_6ParamsE)
        /*0020*/ 	.word	0x00000000
.L_16:


//--------------------- .nv.compat                --------------------------
	.section	.nv.compat,"",@"SHT_CUDA_COMPAT_INFO"
	.align	4
        /*0000*/ 	.byte	0x02, 0x09, 0x01, 0x00, 0x02, 0x02, 0x04, 0x00, 0x02, 0x05, 0x05, 0x00, 0x03, 0x07, 0x01, 0x01
        /*0010*/ 	.byte	0x02, 0x03, 0x01, 0x00, 0x02, 0x06, 0x01, 0x00, 0x04, 0x0b, 0x08, 0x00, 0x00, 0x00, 0x00, 0x00
        /*0020*/ 	.byte	0x00, 0x00, 0x00, 0x00


//--------------------- .nv.info._ZN7cutlass13device_kernelINS_4gemm6kernel13GemmUniversalIN4cute5tupleIJiiiiEEENS1_10collective13CollectiveMmaINS1_37MainloopSm90TmaGmmaWarpSpecializedFP8ILi5ENS5_IJNS4_1CILi2EEESB_NSA_ILi1EEEEEENS1_32KernelTmaWarpSpecializedPingpongEEENS5_IJNSA_ILi64EEENSA_ILi128EEENSA_ILi32EEEEEENS_12float_e4m3_tENS5_IJlSC_lEEESK_SL_NS4_8TiledMMAINS4_8MMA_AtomIJNS4_4SM904GMMA31MMA_64x128x32_F32E4M3E4M3_SS_TNILNSP_7ScaleInE1ELSR_1EEEEEENS4_6LayoutINS5_IJSC_SC_SC_EEENS5_IJNSA_ILi0EEESW_SW_EEEEENS5_IJNS4_10UnderscoreESZ_SZ_EEEEENS4_23SM90_TMA_LOAD_MULTICASTENS4_14ComposedLayoutINS4_7SwizzleILi1ELi4ELi3EEENS4_18smem_ptr_flag_bitsILi8EEENSU_INS5_IJNSA_ILi8EEESI_EEENS5_IJSI_SC_EEEEEEEvNS4_8identityES12_S1C_vS1D_EENS_8epilogue10collective6detail29Sm90TmaWarpSpecializedAdapterINS1G_15DefaultEpilogueISK_SL_SL_NS1F_6thread17LinearCombinationISK_Li1EffLNS1K_9ScaleType4KindE0ELNS_15FloatRoundStyleE2ESK_EENS1_15EpilogueDefaultEEEEEvvEEEEvNT_6ParamsE --------------------------
	.section	.nv.info._ZN7cutlass13device_kernelINS_4gemm6kernel13GemmUniversalIN4cute5tupleIJiiiiEEENS1_10collective13CollectiveMmaINS1_37MainloopSm90TmaGmmaWarpSpecializedFP8ILi5ENS5_IJNS4_1CILi2EEESB_NSA_ILi1EEEEEENS1_32KernelTmaWarpSpecializedPingpongEEENS5_IJNSA_ILi64EEENSA_ILi128EEENSA_ILi32EEEEEENS_12float_e4m3_tENS5_IJlSC_lEEESK_SL_NS4_8TiledMMAINS4_8MMA_AtomIJNS4_4SM904GMMA31MMA_64x128x32_F32E4M3E4M3_SS_TNILNSP_7ScaleInE1ELSR_1EEEEEENS4_6LayoutINS5_IJSC_SC_SC_EEENS5_IJNSA_ILi0EEESW_SW_EEEEENS5_IJNS4_10UnderscoreESZ_SZ_EEEEENS4_23SM90_TMA_LOAD_MULTICASTENS4_14ComposedLayoutINS4_7SwizzleILi1ELi4ELi3EEENS4_18smem_ptr_flag_bitsILi8EEENSU_INS5_IJNSA_ILi8EEESI_EEENS5_IJSI_SC_EEEEEEEvNS4_8identityES12_S1C_vS1D_EENS_8epilogue10collective6detail29Sm90TmaWarpSpecializedAdapterINS1G_15DefaultEpilogueISK_SL_SL_NS1F_6thread17LinearCombinationISK_Li1EffLNS1K_9ScaleType4KindE0ELNS_15FloatRoundStyleE2ESK_EENS1_15EpilogueDefaultEEEEEvvEEEEvNT_6ParamsE,"",@"SHT_CUDA_INFO"
	.sectionflags	@""
	.align	4


	//----- nvinfo : EIATTR_CUDA_API_VERSION
	.align		4
        /*0000*/ 	.byte	0x04, 0x37
        /*0002*/ 	.short	(.L_18 - .L_17)
.L_17:
        /*0004*/ 	.word	0x00000082


	//----- nvinfo : EIATTR_KPARAM_INFO
	.align		4
.L_18:
        /*0008*/ 	.byte	0x04, 0x17
        /*000a*/ 	.short	(.L_20 - .L_19)
.L_19:
        /*000c*/ 	.word	0x00000000
        /*0010*/ 	.short	0x0000
        /*0012*/ 	.short	0x0070
        /*0014*/ 	.byte	0x00, 0xf0, 0x01, 0x10


	//----- nvinfo : EIATTR_SPARSE_MMA_MASK
	.align		4
.L_20:
        /*0018*/ 	.byte	0x03, 0x50
        /*001a*/ 	.short	0x0000


	//----- nvinfo : EIATTR_MAXREG_COUNT
	.align		4
        /*001c*/ 	.byte	0x03, 0x1b
        /*001e*/ 	.short	0x00a8


	//----- nvinfo : EIATTR_NUM_BARRIERS
	.align		4
        /*0020*/ 	.byte	0x02, 0x4c
        /*0022*/ 	.byte	0x01
	.zero		1


	//----- nvinfo : EIATTR_MERCURY_ISA_VERSION
	.align		4
        /*0024*/ 	.byte	0x03, 0x5f
        /*0026*/ 	.short	0x0101


	//----- nvinfo : EIATTR_INT_WARP_WIDE_INSTR_OFFSETS
	.align		4
        /*0028*/ 	.byte	0x04, 0x31
        /*002a*/ 	.short	(.L_22 - .L_21)


	//   ....[0]....
.L_21:
        /*002c*/ 	.word	0x000004d0


	//   ....[1]....
        /*0030*/ 	.word	0x00000510


	//   ....[2]....
        /*0034*/ 	.word	0x00000550


	//   ....[3]....
        /*0038*/ 	.word	0x000005f0


	//   ....[4]....
        /*003c*/ 	.word	0x00000610


	//   ....[5]....
        /*0040*/ 	.word	0x00000670


	//   ....[6]....
        /*0044*/ 	.word	0x00000760


	//   ....[7]....
        /*0048*/ 	.word	0x000007b0


	//   ....[8]....
        /*004c*/ 	.word	0x00003090


	//----- nvinfo : EIATTR_COOP_GROUP_MASK_REGIDS
	.align		4
.L_22:
        /*0050*/ 	.byte	0x04, 0x29
        /*0052*/ 	.short	(.L_24 - .L_23)


	//   ....[0]....
.L_23:
        /*0054*/ 	.word	0xffffffff


	//   ....[1]....
        /*0058*/ 	.word	0xffffffff


	//   ....[2]....
        /*005c*/ 	.word	0xffffffff


	//   ....[3]....
        /*0060*/ 	.word	0xffffffff


	//   ....[4]....
        /*0064*/ 	.word	0xffffffff


	//   ....[5]....
        /*0068*/ 	.word	0xffffffff


	//   ....[6]....
        /*006c*/ 	.word	0xffffffff


	//----- nvinfo : EIATTR_COOP_GROUP_INSTR_OFFSETS
	.align		4
.L_24:
        /*0070*/ 	.byte	0x04, 0x28
        /*0072*/ 	.short	(.L_26 - .L_25)


	//   ....[0]....
.L_25:
        /*0074*/ 	.word	0x00000060


	//   ....[1]....
        /*0078*/ 	.word	0x00000070


	//   ....[2]....
        /*007c*/ 	.word	0x00000130


	//   ....[3]....
        /*0080*/ 	.word	0x000002e0


	//   ....[4]....
        /*0084*/ 	.word	0x00000320


	//   ....[5]....
        /*0088*/ 	.word	0x000003a0


	//   ....[6]....
        /*008c*/ 	.word	0x00000970


	//----- nvinfo : EIATTR_REG_RECONFIG
	.align		4
.L_26:
        /*0090*/ 	.byte	0x01, 0x54
	.zero		2


	//----- nvinfo : EIATTR_MBARRIER_INSTR_OFFSETS
	.align		4
        /*0094*/ 	.byte	0x04, 0x39
        /*0096*/ 	.short	(.L_28 - .L_27)


	//   ....[0]....
.L_27:
        /*0098*/ 	.word	0x00000230
        /*009c*/ 	.word	0x000000ff
        /*00a0*/ 	.word	0x00000000
        /*00a4*/ 	.short	0x0100
        /*00a6*/ 	.byte	0x08
	.zero		1


	//   ....[1]....
        /*00a8*/ 	.word	0x00000240
        /*00ac*/ 	.word	0x000000ff
        /*00b0*/ 	.word	0x00000028
        /*00b4*/ 	.short	0x0100
        /*00b6*/ 	.byte	0x08
	.zero		1


	//   ....[2]....
        /*00b8*/ 	.word	0x00000250
        /*00bc*/ 	.word	0x000000ff
        /*00c0*/ 	.word	0x00000008
        /*00c4*/ 	.short	0x0100
        /*00c6*/ 	.byte	0x08
	.zero		1


	//   ....[3]....
        /*00c8*/ 	.word	0x00000260
        /*00cc*/ 	.word	0x000000ff
        /*00d0*/ 	.word	0x00000030
        /*00d4*/ 	.short	0x0100
        /*00d6*/ 	.byte	0x08
	.zero		1


	//   ....[4]....
        /*00d8*/ 	.word	0x00000270
        /*00dc*/ 	.word	0x000000ff
        /*00e0*/ 	.word	0x00000010
        /*00e4*/ 	.short	0x0100
        /*00e6*/ 	.byte	0x08
	.zero		1


	//   ....[5]....
        /*00e8*/ 	.word	0x00000280
        /*00ec*/ 	.word	0x000000ff
        /*00f0*/ 	.word	0x00000038
        /*00f4*/ 	.short	0x0100
        /*00f6*/ 	.byte	0x08
	.zero		1


	//   ....[6]....
        /*00f8*/ 	.word	0x00000290
        /*00fc*/ 	.word	0x000000ff
        /*0100*/ 	.word	0x00000018
        /*0104*/ 	.short	0x0100
        /*0106*/ 	.byte	0x08
	.zero		1


	//   ....[7]....
        /*0108*/ 	.word	0x000002a0
        /*010c*/ 	.word	0x000000ff
        /*0110*/ 	.word	0x00000040
        /*0114*/ 	.short	0x0100
        /*0116*/ 	.byte	0x08
	.zero		1


	//   ....[8]....
        /*0118*/ 	.word	0x000002b0
        /*011c*/ 	.word	0x000000ff
        /*0120*/ 	.word	0x00000020
        /*0124*/ 	.short	0x0100
        /*0126*/ 	.byte	0x08
	.zero		1


	//   ....[9]....
        /*0128*/ 	.word	0x000002c0
        /*012c*/ 	.word	0x000000ff
        /*0130*/ 	.word	0x00000048
        /*0134*/ 	.short	0x0100
        /*0136*/ 	.byte	0x08
	.zero		1


	//   ....[10]....
        /*0138*/ 	.word	0x000007e0
        /*013c*/ 	.word	0x000000ff
        /*0140*/ 	.word	0x00000080
        /*0144*/ 	.short	0x0100
        /*0146*/ 	.byte	0x08
	.zero		1


	//   ....[11]....
        /*0148*/ 	.word	0x00000880
        /*014c*/ 	.word	0x000000ff
        /*0150*/ 	.word	0x00000088
        /*0154*/ 	.short	0x0100
        /*0156*/ 	.byte	0x08
	.zero		1


	//   ....[12]....
        /*0158*/ 	.word	0x000008f0
        /*015c*/ 	.word	0x000000ff
        /*0160*/ 	.word	0x00000060
        /*0164*/ 	.short	0x0100
        /*0166*/ 	.byte	0x09
	.zero		1


	//   ....[13]....
        /*0168*/ 	.word	0x00000900
        /*016c*/ 	.word	0x000000ff
        /*0170*/ 	.word	0x00000068
        /*0174*/ 	.short	0x0100
        /*0176*/ 	.byte	0x09
	.zero		1


	//   ....[14]....
        /*0178*/ 	.word	0x00000910
        /*017c*/ 	.word	0x000000ff
        /*0180*/ 	.word	0x00000070
        /*0184*/ 	.short	0x0100
        /*0186*/ 	.byte	0x09
	.zero		1


	//   ....[15]....
        /*0188*/ 	.word	0x00000920
        /*018c*/ 	.word	0x000000ff
        /*0190*/ 	.word	0x00000078
        /*0194*/ 	.short	0x0100
        /*0196*/ 	.byte	0x09
	.zero		1


	//   ....[16]....
        /*0198*/ 	.word	0x00001680
        /*019c*/ 	.word	0x000000ff
        /*01a0*/ 	.word	0xfffffff8
        /*01a4*/ 	.short	0x010a
        /*01a6*/ 	.byte	0x0f
	.zero		1


	//   ....[17]....
        /*01a8*/ 	.word	0x00001b60
        /*01ac*/ 	.word	0x000000ff
        /*01b0*/ 	.word	0x00000000
        /*01b4*/ 	.short	0x010a
        /*01b6*/ 	.byte	0x06
	.zero		1


	//   ....[18]....
        /*01b8*/ 	.word	0x00001ba0
        /*01bc*/ 	.word	0x000000ff
        /*01c0*/ 	.word	0x00000000
        /*01c4*/ 	.short	0x010a
        /*01c6*/ 	.byte	0x06
	.zero		1


	//   ....[19]....
        /*01c8*/ 	.word	0x00002450
        /*01cc*/ 	.word	0x000000ff
        /*01d0*/ 	.word	0x00000000
        /*01d4*/ 	.short	0x010a
        /*01d6*/ 	.byte	0x09
	.zero		1


	//   ....[20]....
        /*01d8*/ 	.word	0x00002490
        /*01dc*/ 	.word	0x000000ff
        /*01e0*/ 	.word	0x00000000
        /*01e4*/ 	.short	0x010a
        /*01e6*/ 	.byte	0x09
	.zero		1


	//   ....[21]....
        /*01e8*/ 	.word	0x00002aa0
        /*01ec*/ 	.word	0x00000015
        /*01f0*/ 	.word	0x00000000
        /*01f4*/ 	.short	0x0101
        /*01f6*/ 	.byte	0x3f
	.zero		1


	//   ....[22]....
        /*01f8*/ 	.word	0x00003020
        /*01fc*/ 	.word	0x00000013
        /*0200*/ 	.word	0x00000000
        /*0204*/ 	.short	0x0101
        /*0206*/ 	.byte	0x15
	.zero		1


	//   ....[23]....
        /*0208*/ 	.word	0x00003130
        /*020c*/ 	.word	0x00000013
        /*0210*/ 	.word	0x00000000
        /*0214*/ 	.short	0x0101
        /*0216*/ 	.byte	0x3f
	.zero		1


	//   ....[24]....
        /*0218*/ 	.word	0x000031f0
        /*021c*/ 	.word	0x000000ff
        /*0220*/ 	.word	0x00000008
        /*0224*/ 	.short	0x010a
        /*0226*/ 	.byte	0x0f
	.zero		1


	//   ....[25]....
        /*0228*/ 	.word	0x00007a90
        /*022c*/ 	.word	0x00000004
        /*0230*/ 	.word	0x00000000
        /*0234*/ 	.short	0x0101
        /*0236*/ 	.byte	0x15
	.zero		1


	//   ....[26]....
        /*0238*/ 	.word	0x00008490
        /*023c*/ 	.word	0x00000013
        /*0240*/ 	.word	0x00000028
        /*0244*/ 	.short	0x010a
        /*0246*/ 	.byte	0x3f
	.zero		1


	//   ....[27]....
        /*0248*/ 	.word	0x00008840
        /*024c*/ 	.word	0x0000000a
        /*0250*/ 	.word	0x00000088
        /*0254*/ 	.short	0x0101
        /*0256*/ 	.byte	0x3f
	.zero		1


	//   ....[28]....
        /*0258*/ 	.word	0x00008fa0
        /*025c*/ 	.word	0x00000005
        /*0260*/ 	.word	0x00000000
        /*0264*/ 	.short	0x010a
        /*0266*/ 	.byte	0x3f
	.zero		1


	//   ....[29]....
        /*0268*/ 	.word	0x00009020
        /*026c*/ 	.word	0x00000007
        /*0270*/ 	.word	0x00000000
        /*0274*/ 	.short	0x010a
        /*0276*/ 	.byte	0x3f
	.zero		1


	//   ....[30]....
        /*0278*/ 	.word	0x000090b0
        /*027c*/ 	.word	0x00000008
        /*0280*/ 	.word	0x00000000
        /*0284*/ 	.short	0x010a
        /*0286*/ 	.byte	0x3f
	.zero		1


	//   ....[31]....
        /*0288*/ 	.word	0x00009140
        /*028c*/ 	.word	0x0000000b
        /*0290*/ 	.word	0x00000000
        /*0294*/ 	.short	0x010a
        /*0296*/ 	.byte	0x3f
	.zero		1


	//   ....[32]....
        /*0298*/ 	.word	0x000091d0
        /*029c*/ 	.word	0x00000003
        /*02a0*/ 	.word	0x00000000
        /*02a4*/ 	.short	0x010a
        /*02a6*/ 	.byte	0x3f
	.zero		1


	//   ....[33]....
        /*02a8*/ 	.word	0x00009240
        /*02ac*/ 	.word	0x00000013
        /*02b0*/ 	.word	0xfffffff8
        /*02b4*/ 	.short	0x010a
        /*02b6*/ 	.byte	0x3f
	.zero		1


	//   ....[34]....
        /*02b8*/ 	.word	0x000092a0
        /*02bc*/ 	.word	0x00000013
        /*02c0*/ 	.word	0x00000000
        /*02c4*/ 	.short	0x010a
        /*02c6*/ 	.byte	0x3f
	.zero		1


	//   ....[35]....
        /*02c8*/ 	.word	0x00009300
        /*02cc*/ 	.word	0x00000015
        /*02d0*/ 	.word	0x00000000
        /*02d4*/ 	.short	0x010a
        /*02d6*/ 	.byte	0x3f
	.zero		1


	//   ....[36]....
        /*02d8*/ 	.word	0x00009360
        /*02dc*/ 	.word	0x00000013
        /*02e0*/ 	.word	0x00000008
        /*02e4*/ 	.short	0x010a
        /*02e6*/ 	.byte	0x3f
	.zero		1


	//   ....[37]....
        /*02e8*/ 	.word	0x00009430
        /*02ec*/ 	.word	0x00000013
        /*02f0*/ 	.word	0x00000028
        /*02f4*/ 	.short	0x010a
        /*02f6*/ 	.byte	0x3f
	.zero		1


	//   ....[38]....
        /*02f8*/ 	.word	0x00009510
        /*02fc*/ 	.word	0x00000005
        /*0300*/ 	.word	0x00000000
        /*0304*/ 	.short	0x010a
        /*0306*/ 	.byte	0x3f
	.zero		1


	//   ....[39]....
        /*0308*/ 	.word	0x00009560
        /*030c*/ 	.word	0x00000007
        /*0310*/ 	.word	0x00000000
        /*0314*/ 	.short	0x010a
        /*0316*/ 	.byte	0x3f
	.zero		1


	//   ....[40]....
        /*0318*/ 	.word	0x000095b0
        /*031c*/ 	.word	0x00000008
        /*0320*/ 	.word	0x00000000
        /*0324*/ 	.short	0x010a
        /*0326*/ 	.byte	0x3f
	.zero		1


	//   ....[41]....
        /*0328*/ 	.word	0x00009600
        /*032c*/ 	.word	0x0000000b
        /*0330*/ 	.word	0x00000000
        /*0334*/ 	.short	0x010a
        /*0336*/ 	.byte	0x3f
	.zero		1


	//----- nvinfo : EIATTR_NUM_MBARRIERS
	.align		4
.L_28:
        /*0338*/ 	.byte	0x03, 0x38
        /*033a*/ 	.short	0x0010


	//----- nvinfo : EIATTR_EXIT_INSTR_OFFSETS
	.align		4
        /*033c*/ 	.byte	0x04, 0x1c
        /*033e*/ 	.short	(.L_30 - .L_29)


	//   ....[0]....
.L_29:
        /*0340*/ 	.word	0x000013c0


	//   ....[1]....
        /*0344*/ 	.word	0x00001420


	//   ....[2]....
        /*0348*/ 	.word	0x000080a0


	//   ....[3]....
        /*034c*/ 	.word	0x000080d0


	//   ....[4]....
        /*0350*/ 	.word	0x00009220


	//----- nvinfo : EIATTR_MAX_THREADS
	.align		4
.L_30:
        /*0354*/ 	.byte	0x04, 0x05
        /*0356*/ 	.short	(.L_32 - .L_31)
.L_31:
        /*0358*/ 	.word	0x00000180
        /*035c*/ 	.word	0x00000001
        /*0360*/ 	.word	0x00000001


	//----- nvinfo : EIATTR_CRS_STACK_SIZE
	.align		4
.L_32:
        /*0364*/ 	.byte	0x04, 0x1e
        /*0366*/ 	.short	(.L_34 - .L_33)
.L_33:
        /*0368*/ 	.word	0x00000000


	//----- nvinfo : EIATTR_CBANK_PARAM_SIZE
	.align		4
.L_34:
        /*036c*/ 	.byte	0x03, 0x19
        /*036e*/ 	.short	0x0470


	//----- nvinfo : EIATTR_PARAM_CBANK
	.align		4
        /*0370*/ 	.byte	0x04, 0x0a
        /*0372*/ 	.short	(.L_36 - .L_35)
	.align		4
.L_35:
        /*0374*/ 	.word	index@(.nv.constant0._ZN7cutlass13device_kernelINS_4gemm6kernel13GemmUniversalIN4cute5tupleIJiiiiEEENS1_10collective13CollectiveMmaINS1_37MainloopSm90TmaGmmaWarpSpecializedFP8ILi5ENS5_IJNS4_1CILi2EEESB_NSA_ILi1EEEEEENS1_32KernelTmaWarpSpecializedPingpongEEENS5_IJNSA_ILi64EEENSA_ILi128EEENSA_ILi32EEEEEENS_12float_e4m3_tENS5_IJlSC_lEEESK_SL_NS4_8TiledMMAINS4_8MMA_AtomIJNS4_4SM904GMMA31MMA_64x128x32_F32E4M3E4M3_SS_TNILNSP_7ScaleInE1ELSR_1EEEEEENS4_6LayoutINS5_IJSC_SC_SC_EEENS5_IJNSA_ILi0EEESW_SW_EEEEENS5_IJNS4_10UnderscoreESZ_SZ_EEEEENS4_23SM90_TMA_LOAD_MULTICASTENS4_14ComposedLayoutINS4_7SwizzleILi1ELi4ELi3EEENS4_18smem_ptr_flag_bitsILi8EEENSU_INS5_IJNSA_ILi8EEESI_EEENS5_IJSI_SC_EEEEEEEvNS4_8identityES12_S1C_vS1D_EENS_8epilogue10collective6detail29Sm90TmaWarpSpecializedAdapterINS1G_15DefaultEpilogueISK_SL_SL_NS1F_6thread17LinearCombinationISK_Li1EffLNS1K_9ScaleType4KindE0ELNS_15FloatRoundStyleE2ESK_EENS1_15EpilogueDefaultEEEEEvvEEEEvNT_6ParamsE)
        /*0378*/ 	.short	0x0210
        /*037a*/ 	.short	0x0470


	//----- nvinfo : EIATTR_SW_WAR
	.align		4
.L_36:
        /*037c*/ 	.byte	0x04, 0x36
        /*037e*/ 	.short	(.L_38 - .L_37)
.L_37:
        /*0380*/ 	.word	0x00000008
.L_38:


//--------------------- .nv.callgraph             --------------------------
	.section	.nv.callgraph,"",@"SHT_CUDA_CALLGRAPH"
	.align	4
	.sectionentsize	8
	.align		4
        /*0000*/ 	.word	0x00000000
	.align		4
        /*0004*/ 	.word	0xffffffff
	.align		4
        /*0008*/ 	.word	0x00000000
	.align		4
        /*000c*/ 	.word	0xfffffffe
	.align		4
        /*0010*/ 	.word	0x00000000
	.align		4
        /*0014*/ 	.word	0xfffffffd
	.align		4
        /*0018*/ 	.word	0x00000000
	.align		4
        /*001c*/ 	.word	0xfffffffc


//--------------------- .nv.constant4             --------------------------
	.section	.nv.constant4,"a",@progbits
	.align	8
	.align		8
.nv.constant4:
        /*0000*/ 	.dword	_ZN39_INTERNAL_00bd7106_4_k_cu_20aed3a2_38694cuda3std3__45__cpo5beginE
	.align		8
        /*0008*/ 	.dword	_ZN39_INTERNAL_00bd7106_4_k_cu_20aed3a2_38694cuda3std3__45__cpo3endE
	.align		8
        /*0010*/ 	.dword	_ZN39_INTERNAL_00bd7106_4_k_cu_20aed3a2_38694cuda3std3__45__cpo6cbeginE
	.align		8
        /*0018*/ 	.dword	_ZN39_INTERNAL_00bd7106_4_k_cu_20aed3a2_38694cuda3std3__45__cpo4cendE
	.align		8
        /*0020*/ 	.dword	_ZN39_INTERNAL_00bd7106_4_k_cu_20aed3a2_38694cuda3std3__441_GLOBAL__N__00bd7106_4_k_cu_20aed3a2_38696ignoreE
	.align		8
        /*0028*/ 	.dword	_ZN39_INTERNAL_00bd7106_4_k_cu_20aed3a2_38694cuda3std3__419piecewise_constructE
	.align		8
        /*0030*/ 	.dword	_ZN39_INTERNAL_00bd7106_4_k_cu_20aed3a2_38694cuda3std3__48in_placeE
	.align		8
        /*0038*/ 	.dword	_ZN39_INTERNAL_00bd7106_4_k_cu_20aed3a2_38694cuda3std6ranges3__45__cpo4swapE
	.align		8
        /*0040*/ 	.dword	_ZN39_INTERNAL_00bd7106_4_k_cu_20aed3a2_38694cuda3std6ranges3__45__cpo9iter_moveE
	.align		8
        /*0048*/ 	.dword	_ZN39_INTERNAL_00bd7106_4_k_cu_20aed3a2_38694cute7productE
	.align		8
        /*0050*/ 	.dword	_ZN39_INTERNAL_00bd7106_4_k_cu_20aed3a2_38694cute1_E


//--------------------- .text._ZN7cutlass13device_kernelINS_4gemm6kernel13GemmUniversalIN4cute5tupleIJiiiiEEENS1_10collective13CollectiveMmaINS1_37MainloopSm90TmaGmmaWarpSpecializedFP8ILi5ENS5_IJNS4_1CILi2EEESB_NSA_ILi1EEEEEENS1_32KernelTmaWarpSpecializedPingpongEEENS5_IJNSA_ILi64EEENSA_ILi128EEENSA_ILi32EEEEEENS_12float_e4m3_tENS5_IJlSC_lEEESK_SL_NS4_8TiledMMAINS4_8MMA_AtomIJNS4_4SM904GMMA31MMA_64x128x32_F32E4M3E4M3_SS_TNILNSP_7ScaleInE1ELSR_1EEEEEENS4_6LayoutINS5_IJSC_SC_SC_EEENS5_IJNSA_ILi0EEESW_SW_EEEEENS5_IJNS4_10UnderscoreESZ_SZ_EEEEENS4_23SM90_TMA_LOAD_MULTICASTENS4_14ComposedLayoutINS4_7SwizzleILi1ELi4ELi3EEENS4_18smem_ptr_flag_bitsILi8EEENSU_INS5_IJNSA_ILi8EEESI_EEENS5_IJSI_SC_EEEEEEEvNS4_8identityES12_S1C_vS1D_EENS_8epilogue10collective6detail29Sm90TmaWarpSpecializedAdapterINS1G_15DefaultEpilogueISK_SL_SL_NS1F_6thread17LinearCombinationISK_Li1EffLNS1K_9ScaleType4KindE0ELNS_15FloatRoundStyleE2ESK_EENS1_15EpilogueDefaultEEEEEvvEEEEvNT_6ParamsE --------------------------
	.section	.text._ZN7cutlass13device_kernelINS_4gemm6kernel13GemmUniversalIN4cute5tupleIJiiiiEEENS1_10collective13CollectiveMmaINS1_37MainloopSm90TmaGmmaWarpSpecializedFP8ILi5ENS5_IJNS4_1CILi2EEESB_NSA_ILi1EEEEEENS1_32KernelTmaWarpSpecializedPingpongEEENS5_IJNSA_ILi64EEENSA_ILi128EEENSA_ILi32EEEEEENS_12float_e4m3_tENS5_IJlSC_lEEESK_SL_NS4_8TiledMMAINS4_8MMA_AtomIJNS4_4SM904GMMA31MMA_64x128x32_F32E4M3E4M3_SS_TNILNSP_7ScaleInE1ELSR_1EEEEEENS4_6LayoutINS5_IJSC_SC_SC_EEENS5_IJNSA_ILi0EEESW_SW_EEEEENS5_IJNS4_10UnderscoreESZ_SZ_EEEEENS4_23SM90_TMA_LOAD_MULTICASTENS4_14ComposedLayoutINS4_7SwizzleILi1ELi4ELi3EEENS4_18smem_ptr_flag_bitsILi8EEENSU_INS5_IJNSA_ILi8EEESI_EEENS5_IJSI_SC_EEEEEEEvNS4_8identityES12_S1C_vS1D_EENS_8epilogue10collective6detail29Sm90TmaWarpSpecializedAdapterINS1G_15DefaultEpilogueISK_SL_SL_NS1F_6thread17LinearCombinationISK_Li1EffLNS1K_9ScaleType4KindE0ELNS_15FloatRoundStyleE2ESK_EENS1_15EpilogueDefaultEEEEEvvEEEEvNT_6ParamsE,"ax",@progbits
	.align	128
.text._ZN7cutlass13device_kernelINS_4gemm6kernel13GemmUniversalIN4cute5tupleIJiiiiEEENS1_10collective13CollectiveMmaINS1_37MainloopSm90TmaGmmaWarpSpecializedFP8ILi5ENS5_IJNS4_1CILi2EEESB_NSA_ILi1EEEEEENS1_32KernelTmaWarpSpecializedPingpongEEENS5_IJNSA_ILi64EEENSA_ILi128EEENSA_ILi32EEEEEENS_12float_e4m3_tENS5_IJlSC_lEEESK_SL_NS4_8TiledMMAINS4_8MMA_AtomIJNS4_4SM904GMMA31MMA_64x128x32_F32E4M3E4M3_SS_TNILNSP_7ScaleInE1ELSR_1EEEEEENS4_6LayoutINS5_IJSC_SC_SC_EEENS5_IJNSA_ILi0EEESW_SW_EEEEENS5_IJNS4_10UnderscoreESZ_SZ_EEEEENS4_23SM90_TMA_LOAD_MULTICASTENS4_14ComposedLayoutINS4_7SwizzleILi1ELi4ELi3EEENS4_18smem_ptr_flag_bitsILi8EEENSU_INS5_IJNSA_ILi8EEESI_EEENS5_IJSI_SC_EEEEEEEvNS4_8identityES12_S1C_vS1D_EENS_8epilogue10collective6detail29Sm90TmaWarpSpecializedAdapterINS1G_15DefaultEpilogueISK_SL_SL_NS1F_6thread17LinearCombinationISK_Li1EffLNS1K_9ScaleType4KindE0ELNS_15FloatRoundStyleE2ESK_EENS1_15EpilogueDefaultEEEEEvvEEEEvNT_6ParamsE:
        .type           _ZN7cutlass13device_kernelINS_4gemm6kernel13GemmUniversalIN4cute5tupleIJiiiiEEENS1_10collective13CollectiveMmaINS1_37MainloopSm90TmaGmmaWarpSpecializedFP8ILi5ENS5_IJNS4_1CILi2EEESB_NSA_ILi1EEEEEENS1_32KernelTmaWarpSpecializedPingpongEEENS5_IJNSA_ILi64EEENSA_ILi128EEENSA_ILi32EEEEEENS_12float_e4m3_tENS5_IJlSC_lEEESK_SL_NS4_8TiledMMAINS4_8MMA_AtomIJNS4_4SM904GMMA31MMA_64x128x32_F32E4M3E4M3_SS_TNILNSP_7ScaleInE1ELSR_1EEEEEENS4_6LayoutINS5_IJSC_SC_SC_EEENS5_IJNSA_ILi0EEESW_SW_EEEEENS5_IJNS4_10UnderscoreESZ_SZ_EEEEENS4_23SM90_TMA_LOAD_MULTICASTENS4_14ComposedLayoutINS4_7SwizzleILi1ELi4ELi3EEENS4_18smem_ptr_flag_bitsILi8EEENSU_INS5_IJNSA_ILi8EEESI_EEENS5_IJSI_SC_EEEEEEEvNS4_8identityES12_S1C_vS1D_EENS_8epilogue10collective6detail29Sm90TmaWarpSpecializedAdapterINS1G_15DefaultEpilogueISK_SL_SL_NS1F_6thread17LinearCombinationISK_Li1EffLNS1K_9ScaleType4KindE0ELNS_15FloatRoundStyleE2ESK_EENS1_15EpilogueDefaultEEEEEvvEEEEvNT_6ParamsE,@function
        .size           _ZN7cutlass13device_kernelINS_4gemm6kernel13GemmUniversalIN4cute5tupleIJiiiiEEENS1_10collective13CollectiveMmaINS1_37MainloopSm90TmaGmmaWarpSpecializedFP8ILi5ENS5_IJNS4_1CILi2EEESB_NSA_ILi1EEEEEENS1_32KernelTmaWarpSpecializedPingpongEEENS5_IJNSA_ILi64EEENSA_ILi128EEENSA_ILi32EEEEEENS_12float_e4m3_tENS5_IJlSC_lEEESK_SL_NS4_8TiledMMAINS4_8MMA_AtomIJNS4_4SM904GMMA31MMA_64x128x32_F32E4M3E4M3_SS_TNILNSP_7ScaleInE1ELSR_1EEEEEENS4_6LayoutINS5_IJSC_SC_SC_EEENS5_IJNSA_ILi0EEESW_SW_EEEEENS5_IJNS4_10UnderscoreESZ_SZ_EEEEENS4_23SM90_TMA_LOAD_MULTICASTENS4_14ComposedLayoutINS4_7SwizzleILi1ELi4ELi3EEENS4_18smem_ptr_flag_bitsILi8EEENSU_INS5_IJNSA_ILi8EEESI_EEENS5_IJSI_SC_EEEEEEEvNS4_8identityES12_S1C_vS1D_EENS_8epilogue10collective6detail29Sm90TmaWarpSpecializedAdapterINS1G_15DefaultEpilogueISK_SL_SL_NS1F_6thread17LinearCombinationISK_Li1EffLNS1K_9ScaleType4KindE0ELNS_15FloatRoundStyleE2ESK_EENS1_15EpilogueDefaultEEEEEvvEEEEvNT_6ParamsE,(.L_x_210 - _ZN7cutlass13device_kernelINS_4gemm6kernel13GemmUniversalIN4cute5tupleIJiiiiEEENS1_10collective13CollectiveMmaINS1_37MainloopSm90TmaGmmaWarpSpecializedFP8ILi5ENS5_IJNS4_1CILi2EEESB_NSA_ILi1EEEEEENS1_32KernelTmaWarpSpecializedPingpongEEENS5_IJNSA_ILi64EEENSA_ILi128EEENSA_ILi32EEEEEENS_12float_e4m3_tENS5_IJlSC_lEEESK_SL_NS4_8TiledMMAINS4_8MMA_AtomIJNS4_4SM904GMMA31MMA_64x128x32_F32E4M3E4M3_SS_TNILNSP_7ScaleInE1ELSR_1EEEEEENS4_6LayoutINS5_IJSC_SC_SC_EEENS5_IJNSA_ILi0EEESW_SW_EEEEENS5_IJNS4_10UnderscoreESZ_SZ_EEEEENS4_23SM90_TMA_LOAD_MULTICASTENS4_14ComposedLayoutINS4_7SwizzleILi1ELi4ELi3EEENS4_18smem_ptr_flag_bitsILi8EEENSU_INS5_IJNSA_ILi8EEESI_EEENS5_IJSI_SC_EEEEEEEvNS4_8identityES12_S1C_vS1D_EENS_8epilogue10collective6detail29Sm90TmaWarpSpecializedAdapterINS1G_15DefaultEpilogueISK_SL_SL_NS1F_6thread17LinearCombinationISK_Li1EffLNS1K_9ScaleType4KindE0ELNS_15FloatRoundStyleE2ESK_EENS1_15EpilogueDefaultEEEEEvvEEEEvNT_6ParamsE)
        .other          _ZN7cutlass13device_kernelINS_4gemm6kernel13GemmUniversalIN4cute5tupleIJiiiiEEENS1_10collective13CollectiveMmaINS1_37MainloopSm90TmaGmmaWarpSpecializedFP8ILi5ENS5_IJNS4_1CILi2EEESB_NSA_ILi1EEEEEENS1_32KernelTmaWarpSpecializedPingpongEEENS5_IJNSA_ILi64EEENSA_ILi128EEENSA_ILi32EEEEEENS_12float_e4m3_tENS5_IJlSC_lEEESK_SL_NS4_8TiledMMAINS4_8MMA_AtomIJNS4_4SM904GMMA31MMA_64x128x32_F32E4M3E4M3_SS_TNILNSP_7ScaleInE1ELSR_1EEEEEENS4_6LayoutINS5_IJSC_SC_SC_EEENS5_IJNSA_ILi0EEESW_SW_EEEEENS5_IJNS4_10UnderscoreESZ_SZ_EEEEENS4_23SM90_TMA_LOAD_MULTICASTENS4_14ComposedLayoutINS4_7SwizzleILi1ELi4ELi3EEENS4_18smem_ptr_flag_bitsILi8EEENSU_INS5_IJNSA_ILi8EEESI_EEENS5_IJSI_SC_EEEEEEEvNS4_8identityES12_S1C_vS1D_EENS_8epilogue10collective6detail29Sm90TmaWarpSpecializedAdapterINS1G_15DefaultEpilogueISK_SL_SL_NS1F_6thread17LinearCombinationISK_Li1EffLNS1K_9ScaleType4KindE0ELNS_15FloatRoundStyleE2ESK_EENS1_15EpilogueDefaultEEEEEvvEEEEvNT_6ParamsE,@"STO_CUDA_ENTRY STV_DEFAULT"
_ZN7cutlass13device_kernelINS_4gemm6kernel13GemmUniversalIN4cute5tupleIJiiiiEEENS1_10collective13CollectiveMmaINS1_37MainloopSm90TmaGmmaWarpSpecializedFP8ILi5ENS5_IJNS4_1CILi2EEESB_NSA_ILi1EEEEEENS1_32KernelTmaWarpSpecializedPingpongEEENS5_IJNSA_ILi64EEENSA_ILi128EEENSA_ILi32EEEEEENS_12float_e4m3_tENS5_IJlSC_lEEESK_SL_NS4_8TiledMMAINS4_8MMA_AtomIJNS4_4SM904GMMA31MMA_64x128x32_F32E4M3E4M3_SS_TNILNSP_7ScaleInE1ELSR_1EEEEEENS4_6LayoutINS5_IJSC_SC_SC_EEENS5_IJNSA_ILi0EEESW_SW_EEEEENS5_IJNS4_10UnderscoreESZ_SZ_EEEEENS4_23SM90_TMA_LOAD_MULTICASTENS4_14ComposedLayoutINS4_7SwizzleILi1ELi4ELi3EEENS4_18smem_ptr_flag_bitsILi8EEENSU_INS5_IJNSA_ILi8EEESI_EEENS5_IJSI_SC_EEEEEEEvNS4_8identityES12_S1C_vS1D_EENS_8epilogue10collective6detail29Sm90TmaWarpSpecializedAdapterINS1G_15DefaultEpilogueISK_SL_SL_NS1F_6thread17LinearCombinationISK_Li1EffLNS1K_9ScaleType4KindE0ELNS_15FloatRoundStyleE2ESK_EENS1_15EpilogueDefaultEEEEEvvEEEEvNT_6ParamsE:
[----:B------:R-:W-:Y:S01]  /*0000*/  LDC R1, c[0x0][0x28] ;  /* 0x00000a00ff017b82 */ /* 0x000fe20000000800 */
[----:B------:R-:W0:Y:S01]  /*0010*/  S2R R11, SR_TID.X ;  /* 0x00000000000b7919 */ /* 0x000e220000002100 */
[----:B------:R-:W-:Y:S01]  /*0020*/  ELECT P0, URZ, PT ;  /* 0x00000000003f782f */ /* 0x000fe20003800000 */
[----:B------:R-:W-:Y:S01]  /*0030*/  BSSY B0, `(.L_x_0) ;  /* 0x000000f000007945 */ /* 0x000fe20003800000 */
[--C-:B0-----:R-:W-:Y:S02]  /*0040*/  SHF.R.U32.HI R0, RZ, 0x5, R11.reuse ;  /* 0x00000005ff007819 */ /* 0x101fe4000001160b */
[----:B------:R-:W-:-:S03]  /*0050*/  SHF.R.U32.HI R5, RZ, 0x7, R11 ;  /* 0x00000007ff057819 */ /* 0x000fc6000001160b */
[----:B------:R-:W0:Y:S04]  /*0060*/  SHFL.IDX PT, R2, R0, RZ, 0x1f ;  /* 0x00001fff00027589 */ /* 0x000e2800000e0000 */
[----:B------:R1:W2:Y:S01]  /*0070*/  SHFL.IDX PT, R6, R5, RZ, 0x1f ;  /* 0x00001fff05067589 */ /* 0x0002a200000e0000 */
[----:B0-----:R-:W-:-:S13]  /*0080*/  ISETP.NE.OR P0, PT, R2, RZ, !P0 ;  /* 0x000000ff0200720c */ /* 0x001fda0004705670 */
[----:B-12---:R-:W-:Y:S05]  /*0090*/  @P0 BRA `(.L_x_1) ;  /* 0x0000000000200947 */ /* 0x006fea0003800000 */
[----:B------:R-:W-:Y:S02]  /*00a0*/  ULDC.64 UR4, c[0x0][0x198] ;  /* 0x0000660000047ab9 */ /* 0x000fe40000000a00 */
[----:B------:R-:W-:Y:S02]  /*00b0*/  UIADD3 UR6, UP0, UR4, 0xf0, URZ ;  /* 0x000000f004067890 */ /* 0x000fe4000ff1e03f */
[----:B------:R-:W-:Y:S02]  /*00c0*/  UIADD3 UR4, UP1, UR4, 0x1f0, URZ ;  /* 0x000001f004047890 */ /* 0x000fe4000ff3e03f */
[----:B------:R-:W-:Y:S02]  /*00d0*/  UIADD3.X UR7, URZ, UR5, URZ, UP0, !UPT ;  /* 0x000000053f077290 */ /* 0x000fe400087fe43f */
[----:B------:R-:W-:-:S07]  /*00e0*/  UIADD3.X UR5, URZ, UR5, URZ, UP1, !UPT ;  /* 0x000000053f057290 */ /* 0x000fce0008ffe43f */
[----:B------:R0:W-:Y:S02]  /*00f0*/  UTMACCTL.PF [UR6] ;  /* 0x00000000060079b9 */ /* 0x0001e40008040000 */
[----:B------:R0:W-:Y:S02]  /*0100*/  UTMACCTL.PF [UR4] ;  /* 0x00000000040079b9 */ /* 0x0001e40008040000 */
[----:B0-----:R-:W-:Y:S01]  /*0110*/  NOP ;  /* 0x0000000000007918 */ /* 0x001fe20000000000 */
.L_x_1:
[----:B------:R-:W-:Y:S05]  /*0120*/  BSYNC B0 ;  /* 0x0000000000007941 */ /* 0x000fea0003800000 */
.L_x_0:
[----:B------:R-:W0:Y:S02]  /*0130*/  SHFL.IDX PT, R7, R0, RZ, 0x1f ;  /* 0x00001fff00077589 */ /* 0x000e2400000e0000 */
[----:B0-----:R-:W-:-:S13]  /*0140*/  ISETP.NE.AND P0, PT, R7, RZ, PT ;  /* 0x000000ff0700720c */ /* 0x001fda0003f05270 */
[----:B------:R-:W-:Y:S05]  /*0150*/  @P0 BRA `(.L_x_2) ;  /* 0x0000000000600947 */ /* 0x000fea0003800000 */
[----:B------:R-:W0:Y:S01]  /*0160*/  S2UR UR8, SR_CgaCtaId ;  /* 0x00000000000879c3 */ /* 0x000e220000008800 */
[----:B------:R-:W-:Y:S01]  /*0170*/  UMOV UR4, 0x400 ;  /* 0x0000040000047882 */ /* 0x000fe20000000000 */
[----:B------:R-:W-:Y:S01]  /*0180*/  UMOV UR5, 0x1 ;  /* 0x0000000100057882 */ /* 0x000fe20000000000 */
[----:B------:R-:W-:Y:S01]  /*0190*/  UMOV UR6, 0x3 ;  /* 0x0000000300067882 */ /* 0x000fe20000000000 */
[----:B------:R-:W-:Y:S01]  /*01a0*/  ELECT P0, URZ, PT ;  /* 0x00000000003f782f */ /* 0x000fe20003800000 */
[----:B------:R-:W-:-:S04]  /*01b0*/  UIADD3 UR6, -UR6, 0x100000, URZ ;  /* 0x0010000006067890 */ /* 0x000fc8000fffe13f */
[----:B------:R-:W-:Y:S02]  /*01c0*/  USHF.L.U32 UR7, UR6, 0xb, URZ ;  /* 0x0000000b06077899 */ /* 0x000fe4000800063f */
[----:B------:R-:W-:Y:S02]  /*01d0*/  USHF.L.U32 UR6, UR6, 0x1, URZ ;  /* 0x0000000106067899 */ /* 0x000fe4000800063f */
[----:B0-----:R-:W-:Y:S02]  /*01e0*/  ULEA UR8, UR8, UR4, 0x18 ;  /* 0x0000000408087291 */ /* 0x001fe4000f8ec03f */
[----:B------:R-:W-:-:S04]  /*01f0*/  UIADD3 UR4, -UR5, 0x100000, URZ ;  /* 0x0010000005047890 */ /* 0x000fc8000fffe13f */
[----:B------:R-:W-:Y:S02]  /*0200*/  USHF.L.U32 UR5, UR4, 0xb, URZ ;  /* 0x0000000b04057899 */ /* 0x000fe4000800063f */
[----:B------:R-:W-:Y:S01]  /*0210*/  USHF.L.U32 UR4, UR4, 0x1, URZ ;  /* 0x0000000104047899 */ /* 0x000fe2000800063f */
[----:B------:R-:W0:Y:S11]  /*0220*/  FENCE.VIEW.ASYNC.S ;  /* 0x00000000000073c6 */ /* 0x000e360000000000 */
[----:B0-----:R0:W1:Y:S01]  /*0230*/  SYNCS.EXCH.64 URZ, [UR8], UR4 ;  /* 0x00000004083f75b2 */ /* 0x0010620008000100 */
[----:B------:R0:W2:Y:S01]  /*0240*/  SYNCS.EXCH.64 URZ, [UR8+0x28], UR6 ;  /* 0x00002806083f75b2 */ /* 0x0000a20008000100 */
[----:B------:R0:W3:Y:S01]  /*0250*/  SYNCS.EXCH.64 URZ, [UR8+0x8], UR4 ;  /* 0x00000804083f75b2 */ /* 0x0000e20008000100 */
[----:B------:R0:W4:Y:S01]  /*0260*/  SYNCS.EXCH.64 URZ, [UR8+0x30], UR6 ;  /* 0x00003006083f75b2 */ /* 0x0001220008000100 */
[----:B------:R0:W0:Y:S01]  /*0270*/  SYNCS.EXCH.64 URZ, [UR8+0x10], UR4 ;  /* 0x00001004083f75b2 */ /* 0x0000220008000100 */
[----:B------:R0:W0:Y:S01]  /*0280*/  SYNCS.EXCH.64 URZ, [UR8+0x38], UR6 ;  /* 0x00003806083f75b2 */ /* 0x0000220008000100 */
[----:B------:R0:W0:Y:S01]  /*0290*/  SYNCS.EXCH.64 URZ, [UR8+0x18], UR4 ;  /* 0x00001804083f75b2 */ /* 0x0000220008000100 */
[----:B------:R0:W0:Y:S01]  /*02a0*/  SYNCS.EXCH.64 URZ, [UR8+0x40], UR6 ;  /* 0x00004006083f75b2 */ /* 0x0000220008000100 */
[----:B------:R0:W0:Y:S01]  /*02b0*/  SYNCS.EXCH.64 URZ, [UR8+0x20], UR4 ;  /* 0x00002004083f75b2 */ /* 0x0000220008000100 */
[----:B------:R0:W0:Y:S01]  /*02c0*/  SYNCS.EXCH.64 URZ, [UR8+0x48], UR6 ;  /* 0x00004806083f75b2 */ /* 0x0000220008000100 */
[----:B------:R-:W-:Y:S01]  /*02d0*/  NOP ;  /* 0x0000000000007918 */ /* 0x000fe20000000000 */
.L_x_2:
[----:B------:R-:W5:Y:S01]  /*02e0*/  SHFL.IDX PT, R3, R0, RZ, 0x1f ;  /* 0x00001fff00037589 */ /* 0x000f6200000e0000 */
[----:B------:R-:W-:Y:S01]  /*02f0*/  SHF.R.S32.HI R4, RZ, 0x1f, R11 ;  /* 0x0000001fff047819 */ /* 0x000fe2000001140b */
[----:B------:R-:W1:Y:S01]  /*0300*/  S2UR UR12, SR_CTAID.X ;  /* 0x00000000000c79c3 */ /* 0x000e620000002500 */
[----:B------:R-:W-:Y:S01]  /*0310*/  ELECT P0, URZ, PT ;  /* 0x00000000003f782f */ /* 0x000fe20003800000 */
[----:B------:R1:W2:Y:S01]  /*0320*/  SHFL.IDX PT, R8, R0, RZ, 0x1f ;  /* 0x00001fff00087589 */ /* 0x0002a200000e0000 */
[----:B------:R-:W-:Y:S02]  /*0330*/  LEA.HI R4, R4, R11, RZ, 0x7 ;  /* 0x0000000b04047211 */ /* 0x000fe400078f38ff */
[----:B------:R-:W-:Y:S01]  /*0340*/  ELECT P1, URZ, PT ;  /* 0x00000000003f782f */ /* 0x000fe20003820000 */
[----:B------:R-:W-:Y:S01]  /*0350*/  NOP ;  /* 0x0000000000007918 */ /* 0x000fe20000000000 */
[----:B------:R-:W3:Y:S01]  /*0360*/  S2R R16, SR_CTAID.Y ;  /* 0x0000000000107919 */ /* 0x000ee20000002600 */
[----:B------:R-:W-:Y:S01]  /*0370*/  LOP3.LUT R4, R4, 0xffffff80, RZ, 0xc0, !PT ;  /* 0xffffff8004047812 */ /* 0x000fe200078ec0ff */
[----:B0-----:R-:W-:Y:S01]  /*0380*/  ULDC UR4, c[0x0][0x150] ;  /* 0x0000540000047ab9 */ /* 0x001fe20000000800 */
[----:B------:R-:W0:Y:S01]  /*0390*/  LDC R12, c[0x0][0x144] ;  /* 0x00005100ff0c7b82 */ /* 0x000e220000000800 */
[----:B------:R4:W0:Y:S01]  /*03a0*/  SHFL.IDX PT, R14, R5, RZ, 0x1f ;  /* 0x00001fff050e7589 */ /* 0x00082200000e0000 */
[----:B------:R-:W-:Y:S01]  /*03b0*/  UMOV UR11, 0x80 ;  /* 0x00000080000b7882 */ /* 0x000fe20000000000 */
[----:B------:R-:W-:Y:S01]  /*03c0*/  IMAD.IADD R10, R11, 0x1, -R4 ;  /* 0x000000010b0a7824 */ /* 0x000fe200078e0a04 */
[----:B------:R-:W-:Y:S01]  /*03d0*/  NOP ;  /* 0x0000000000007918 */ /* 0x000fe20000000000 */
[C---:B------:R-:W-:Y:S01]  /*03e0*/  VIADD R38, R6.reuse, 0xffffffff ;  /* 0xffffffff06267836 */ /* 0x040fe20000000000 */
[----:B------:R-:W-:-:S02]  /*03f0*/  ISETP.NE.AND P4, PT, R6, RZ, PT ;  /* 0x000000ff0600720c */ /* 0x000fc40003f85270 */
[----:B------:R-:W-:Y:S01]  /*0400*/  SHF.R.S32.HI R19, RZ, 0x1f, R10 ;  /* 0x0000001fff137819 */ /* 0x000fe2000001140a */
[----:B------:R-:W0:Y:S01]  /*0410*/  LDC R13, c[0x0][0x140] ;  /* 0x00005000ff0d7b82 */ /* 0x000e220000000800 */
[----:B------:R-:W-:Y:S02]  /*0420*/  ISETP.GE.U32.AND P6, PT, R38, 0x2, PT ;  /* 0x000000022600780c */ /* 0x000fe40003fc6070 */
[----:B-----5:R-:W-:Y:S02]  /*0430*/  ISETP.NE.OR P0, PT, R3, RZ, !P0 ;  /* 0x000000ff0300720c */ /* 0x020fe40004705670 */
[----:B------:R-:W-:Y:S02]  /*0440*/  LEA.HI R3, R19, R10, RZ, 0x3 ;  /* 0x0000000a13037211 */ /* 0x000fe400078f18ff */
[----:B-1----:R-:W-:Y:S01]  /*0450*/  I2FP.F32.U32 R4, UR12 ;  /* 0x0000000c00047c45 */ /* 0x002fe20008201000 */
[----:B------:R-:W1:Y:S01]  /*0460*/  LDC R27, c[0x0][0x148] ;  /* 0x00005200ff1b7b82 */ /* 0x000e620000000800 */
[----:B------:R-:W-:-:S02]  /*0470*/  SHF.R.S32.HI R0, RZ, 0x3, R3 ;  /* 0x00000003ff007819 */ /* 0x000fc40000011403 */
[----:B--2---:R-:W-:Y:S01]  /*0480*/  ISETP.NE.OR P1, PT, R8, RZ, !P1 ;  /* 0x000000ff0800720c */ /* 0x004fe20004f25670 */
[----:B------:R-:W-:Y:S01]  /*0490*/  FMUL R9, R4, UR4 ;  /* 0x0000000404097c20 */ /* 0x000fe20008400000 */
[----:B------:R-:W-:Y:S01]  /*04a0*/  SHF.R.S32.HI R3, RZ, 0x1f, R3 ;  /* 0x0000001fff037819 */ /* 0x000fe20000011403 */
[----:B------:R-:W-:Y:S01]  /*04b0*/  ULDC UR4, c[0x0][0x154] ;  /* 0x0000550000047ab9 */ /* 0x000fe20000000800 */
[----:B------:R-:W-:Y:S01]  /*04c0*/  SHF.R.S32.HI R8, RZ, 0x1f, R7 ;  /* 0x0000001fff087819 */ /* 0x000fe20000011407 */
[----:B------:R-:W-:Y:S01]  /*04d0*/  VOTEU.ALL UP1, P0 ;  /* 0x00000000003f7886 */ /* 0x000fe20000020000 */
[----:B------:R-:W-:Y:S01]  /*04e0*/  LEA.HI R4, R3, R0, RZ, 0x2 ;  /* 0x0000000003047211 */ /* 0x000fe200078f10ff */
[----:B------:R-:W2:Y:S01]  /*04f0*/  F2I.U32.TRUNC.NTZ R9, R9 ;  /* 0x0000000900097305 */ /* 0x000ea2000020f000 */
[----:B------:R-:W-:Y:S01]  /*0500*/  LEA.HI R8, R8, R7, RZ, 0x2 ;  /* 0x0000000708087211 */ /* 0x000fe200078f10ff */
[----:B------:R-:W-:Y:S01]  /*0510*/  VOTEU.ALL UP0, P0 ;  /* 0x00000000003f7886 */ /* 0x000fe20000000000 */
[----:B------:R-:W-:Y:S01]  /*0520*/  SHF.R.S32.HI R3, RZ, 0x1f, R2 ;  /* 0x0000001fff037819 */ /* 0x000fe20000011402 */
[----:B------:R-:W5:Y:S01]  /*0530*/  @!UP1 S2UR UR7, SR_CgaCtaId ;  /* 0x00000000000799c3 */ /* 0x000f620000008800 */
[----:B----4-:R-:W-:Y:S01]  /*0540*/  LOP3.LUT R5, R4, 0xfffffffc, RZ, 0xc0, !PT ;  /* 0xfffffffc04057812 */ /* 0x010fe200078ec0ff */
[----:B------:R-:W-:Y:S01]  /*0550*/  VOTEU.ALL UP2, P1 ;  /* 0x00000000003f7886 */ /* 0x000fe20000840000 */
[----:B------:R-:W-:Y:S01]  /*0560*/  LOP3.LUT R8, R8, 0x3ffffffc, RZ, 0xc0, !PT ;  /* 0x3ffffffc08087812 */ /* 0x000fe200078ec0ff */
[----:B------:R-:W-:Y:S01]  /*0570*/  @!UP1 UMOV UR6, 0x400 ;  /* 0x0000040000069882 */ /* 0x000fe20000000000 */
[----:B------:R-:W-:Y:S01]  /*0580*/  LEA.HI R3, R3, R2, RZ, 0x2 ;  /* 0x0000000203037211 */ /* 0x000fe200078f10ff */
[----:B------:R-:W-:Y:S01]  /*0590*/  IMAD.IADD R5, R0, 0x1, -R5 ;  /* 0x0000000100057824 */ /* 0x000fe200078e0a05 */
[----:B------:R-:W-:Y:S01]  /*05a0*/  @!UP2 UMOV UR9, 0x400 ;  /* 0x000004000009a882 */ /* 0x000fe20000000000 */
[----:B------:R-:W-:Y:S01]  /*05b0*/  IMAD.IADD R8, R7, 0x1, -R8 ;  /* 0x0000000107087824 */ /* 0x000fe200078e0a08 */
[----:B------:R-:W-:Y:S01]  /*05c0*/  LOP3.LUT R3, R3, 0xfffffffc, RZ, 0xc0, !PT ;  /* 0xfffffffc03037812 */ /* 0x000fe200078ec0ff */
[----:B------:R-:W4:Y:S01]  /*05d0*/  @!UP2 S2UR UR10, SR_CgaCtaId ;  /* 0x00000000000aa9c3 */ /* 0x000f220000008800 */
[----:B--2---:R-:W-:Y:S01]  /*05e0*/  IMAD.MOV R9, RZ, RZ, -R9 ;  /* 0x000000ffff097224 */ /* 0x004fe200078e0a09 */
[----:B------:R-:W-:Y:S01]  /*05f0*/  VOTEU.ALL UP3, P1 ;  /* 0x00000000003f7886 */ /* 0x000fe20000860000 */
[----:B------:R-:W-:Y:S01]  /*0600*/  IMAD R5, R8, 0x4, R5 ;  /* 0x0000000408057824 */ /* 0x000fe200078e0205 */
[----:B------:R-:W-:Y:S01]  /*0610*/  VOTEU.ALL UP4, P1 ;  /* 0x00000000003f7886 */ /* 0x000fe20000880000 */
[----:B------:R-:W-:Y:S01]  /*0620*/  IMAD.IADD R18, R2, 0x1, -R3 ;  /* 0x0000000102127824 */ /* 0x000fe200078e0a03 */
[----:B---3--:R-:W-:Y:S01]  /*0630*/  I2FP.F32.U32 R2, R16 ;  /* 0x0000001000027245 */ /* 0x008fe20000201000 */
[----:B0-----:R-:W-:Y:S01]  /*0640*/  IMAD R25, R12, R9, UR12 ;  /* 0x0000000c0c197e24 */ /* 0x001fe2000f8e0209 */
[C---:B------:R-:W-:Y:S01]  /*0650*/  LEA.HI R0, R5.reuse, R5, RZ, 0x1 ;  /* 0x0000000505007211 */ /* 0x040fe200078f08ff */
[C---:B------:R-:W-:Y:S01]  /*0660*/  IMAD.SHL.U32 R12, R5.reuse, 0x4, RZ ;  /* 0x00000004050c7824 */ /* 0x040fe200078e00ff */
[----:B------:R-:W-:Y:S01]  /*0670*/  VOTEU.ALL UP5, P1 ;  /* 0x00000000003f7886 */ /* 0x000fe200008a0000 */
[----:B------:R-:W-:Y:S01]  /*0680*/  FMUL R2, R2, UR4 ;  /* 0x0000000402027c20 */ /* 0x000fe20008400000 */
[----:B------:R-:W-:Y:S01]  /*0690*/  LOP3.LUT R0, R0, 0xfffffffe, RZ, 0xc0, !PT ;  /* 0xfffffffe00007812 */ /* 0x000fe200078ec0ff */
[----:B------:R-:W-:Y:S01]  /*06a0*/  UMOV UR4, 0x20 ;  /* 0x0000002000047882 */ /* 0x000fe20000000000 */
[----:B-----5:R-:W-:Y:S01]  /*06b0*/  @!UP1 ULEA UR8, UR7, UR6, 0x18 ;  /* 0x0000000607089291 */ /* 0x020fe2000f8ec03f */
[----:B------:R-:W-:Y:S01]  /*06c0*/  LOP3.LUT R12, R5, 0xc, R12, 0x78, !PT ;  /* 0x0000000c050c7812 */ /* 0x000fe200078e780c */
[----:B------:R-:W-:-:S04]  /*06d0*/  @!UP1 UIADD3 UR4, -UR4, 0x100000, URZ ;  /* 0x0010000004049890 */ /* 0x000fc8000fffe13f */
[----:B------:R-:W-:Y:S02]  /*06e0*/  @!UP1 USHF.L.U32 UR5, UR4, 0xb, URZ ;  /* 0x0000000b04059899 */ /* 0x000fe4000800063f */
[----:B------:R-:W-:Y:S01]  /*06f0*/  @!UP1 USHF.L.U32 UR4, UR4, 0x1, URZ ;  /* 0x0000000104049899 */ /* 0x000fe2000800063f */
[----:B------:R-:W-:Y:S01]  /*0700*/  IMAD.IADD R0, R5, 0x1, -R0 ;  /* 0x0000000105007824 */ /* 0x000fe200078e0a00 */
[----:B------:R-:W0:Y:S01]  /*0710*/  F2I.U32.TRUNC.NTZ R2, R2 ;  /* 0x0000000200027305 */ /* 0x000e22000020f000 */
[----:B------:R-:W-:-:S04]  /*0720*/  @!UP2 UIADD3 UR6, -UR11, 0x100000, URZ ;  /* 0x001000000b06a890 */ /* 0x000fc8000fffe13f */
[----:B------:R-:W-:Y:S02]  /*0730*/  @!UP2 USHF.L.U32 UR7, UR6, 0xb, URZ ;  /* 0x0000000b0607a899 */ /* 0x000fe4000800063f */
[----:B------:R-:W-:Y:S01]  /*0740*/  @!UP2 USHF.L.U32 UR6, UR6, 0x1, URZ ;  /* 0x000000010606a899 */ /* 0x000fe2000800063f */
[----:B------:R-:W-:Y:S01]  /*0750*/  ISETP.EQ.U32.AND P3, PT, R13, 0x1, PT ;  /* 0x000000010d00780c */ /* 0x000fe20003f62070 */
[----:B------:R-:W-:Y:S01]  /*0760*/  VOTEU.ALL UP1, P0 ;  /* 0x00000000003f7886 */ /* 0x000fe20000020000 */
[----:B------:R-:W-:Y:S01]  /*0770*/  ISETP.NE.AND P2, PT, R0, R25, PT ;  /* 0x000000190000720c */ /* 0x000fe20003f45270 */
[----:B------:R-:W-:Y:S01]  /*0780*/  IMAD.MOV.U32 R13, RZ, RZ, 0x1 ;  /* 0x00000001ff0d7424 */ /* 0x000fe200078e00ff */
[----:B----4-:R-:W-:Y:S01]  /*0790*/  @!UP2 ULEA UR9, UR10, UR9, 0x18 ;  /* 0x000000090a09a291 */ /* 0x010fe2000f8ec03f */
[----:B------:R-:W-:Y:S01]  /*07a0*/  LOP3.LUT P0, RZ, R10, 0x7, RZ, 0xc0, !PT ;  /* 0x000000070aff7812 */ /* 0x000fe2000780c0ff */
[----:B------:R-:W-:Y:S01]  /*07b0*/  VOTEU.ALL UP2, P1 ;  /* 0x00000000003f7886 */ /* 0x000fe20000840000 */
[----:B------:R-:W-:Y:S01]  /*07c0*/  ISETP.NE.AND P1, PT, R18, 0x3, PT ;  /* 0x000000031200780c */ /* 0x000fe20003f25270 */
[----:B------:R-:W2:Y:S02]  /*07d0*/  FENCE.VIEW.ASYNC.S ;  /* 0x00000000000073c6 */ /* 0x000ea40000000000 */
[----:B--2---:R2:W3:Y:S01]  /*07e0*/  @!UP0 SYNCS.EXCH.64 URZ, [UR8+0x80], UR4 ;  /* 0x00008004083f85b2 */ /* 0x0044e20008000100 */
[----:B------:R-:W-:-:S02]  /*07f0*/  ISETP.LT.U32.AND P0, PT, R12, 0x4, !P0 ;  /* 0x000000040c00780c */ /* 0x000fc40004701070 */
[----:B------:R-:W-:Y:S01]  /*0800*/  ISETP.EQ.OR P1, PT, R18, RZ, !P1 ;  /* 0x000000ff1200720c */ /* 0x000fe20004f22670 */
[----:B0-----:R-:W-:Y:S01]  /*0810*/  IMAD.MOV R24, RZ, RZ, -R2 ;  /* 0x000000ffff187224 */ /* 0x001fe200078e0a02 */
[----:B------:R-:W-:Y:S02]  /*0820*/  R2UR UR15, R14 ;  /* 0x000000000e0f72ca */ /* 0x000fe400000e0000 */
[----:B------:R-:W-:Y:S01]  /*0830*/  @P2 LEA.HI R0, R12, R12, RZ, 0x1 ;  /* 0x0000000c0c002211 */ /* 0x000fe200078f08ff */
[----:B-1----:R-:W-:Y:S01]  /*0840*/  IMAD R3, R27, R24, R16 ;  /* 0x000000181b037224 */ /* 0x002fe200078e0210 */
[----:B------:R-:W-:Y:S02]  /*0850*/  ISETP.EQ.AND P1, PT, R6, RZ, P1 ;  /* 0x000000ff0600720c */ /* 0x000fe40000f22270 */
[----:B------:R-:W-:Y:S02]  /*0860*/  @P2 SHF.R.S32.HI R0, RZ, 0x1, R0 ;  /* 0x00000001ff002819 */ /* 0x000fe40000011400 */
[----:B------:R-:W-:Y:S01]  /*0870*/  SEL R7, RZ, 0x1, !P1 ;  /* 0x00000001ff077807 */ /* 0x000fe20004800000 */
[----:B------:R2:W0:Y:S01]  /*0880*/  @!UP1 SYNCS.EXCH.64 URZ, [UR8+0x88], UR4 ;  /* 0x00008804083f95b2 */ /* 0x0004220008000100 */
[----:B------:R-:W-:Y:S01]  /*0890*/  @P2 ISETP.NE.AND P5, PT, R0, R3, PT ;  /* 0x000000030000220c */ /* 0x000fe20003fa5270 */
[----:B------:R-:W-:Y:S01]  /*08a0*/  NOP ;  /* 0x0000000000007918 */ /* 0x000fe20000000000 */
[----:B------:R-:W-:-:S02]  /*08b0*/  SEL R0, RZ, 0x1, !P0 ;  /* 0x00000001ff007807 */ /* 0x000fc40004000000 */
[----:B------:R-:W-:Y:S02]  /*08c0*/  @P2 SEL R13, RZ, 0x1, P5 ;  /* 0x00000001ff0d2807 */ /* 0x000fe40002800000 */
[----:B------:R-:W-:Y:S02]  /*08d0*/  SEL R7, R7, 0x2, P6 ;  /* 0x0000000207077807 */ /* 0x000fe40003000000 */
[----:B------:R-:W-:Y:S01]  /*08e0*/  LOP3.LUT R13, R13, R0, RZ, 0xc0, !PT ;  /* 0x000000000d0d7212 */ /* 0x000fe200078ec0ff */
[----:B------:R2:W1:Y:S01]  /*08f0*/  @!UP2 SYNCS.EXCH.64 URZ, [UR9+0x60], UR6 ;  /* 0x00006006093fa5b2 */ /* 0x0004620008000100 */
[----:B------:R2:W4:Y:S01]  /*0900*/  @!UP3 SYNCS.EXCH.64 URZ, [UR9+0x68], UR6 ;  /* 0x00006806093fb5b2 */ /* 0x0005220008000100 */
[----:B------:R2:W0:Y:S01]  /*0910*/  @!UP4 SYNCS.EXCH.64 URZ, [UR9+0x70], UR6 ;  /* 0x00007006093fc5b2 */ /* 0x0004220008000100 */
[----:B------:R2:W0:Y:S01]  /*0920*/  @!UP5 SYNCS.EXCH.64 URZ, [UR9+0x78], UR6 ;  /* 0x00007806093fd5b2 */ /* 0x0004220008000100 */
[----:B------:R-:W-:Y:S01]  /*0930*/  NOP ;  /* 0x0000000000007918 */ /* 0x000fe20000000000 */
[----:B--23--:R-:W-:Y:S05]  /*0940*/  @!P3 BRA `(.L_x_3) ;  /* 0x000000000008b947 */ /* 0x00cfea0003800000 */
[----:B01--4-:R-:W-:Y:S01]  /*0950*/  UCGABAR_ARV ;  /* 0x00000000000079c7 */ /* 0x013fe20008000000 */
[----:B------:R-:W-:Y:S05]  /*0960*/  BRA `(.L_x_4) ;  /* 0x0000000000047947 */ /* 0x000fea0003800000 */
.L_x_3:
[----:B01--4-:R-:W-:Y:S01]  /*0970*/  NOP ;  /* 0x0000000000007918 */ /* 0x013fe20000000000 */
.L_x_4:
[----:B------:R-:W-:Y:S01]  /*0980*/  ULDC.64 UR4, c[0x0][0x598] ;  /* 0x0001660000047ab9 */ /* 0x000fe20000000a00 */
[----:B------:R-:W-:Y:S01]  /*0990*/  ULDC.64 UR18, c[0x0][0x208] ;  /* 0x0000820000127ab9 */ /* 0x000fe20000000a00 */
[----:B------:R-:W-:-:S04]  /*09a0*/  ISETP.NE.U32.AND P0, PT, RZ, UR4, PT ;  /* 0x00000004ff007c0c */ /* 0x000fc8000bf05070 */
[----:B------:R-:W-:-:S13]  /*09b0*/  ISETP.NE.AND.EX P0, PT, RZ, UR5, PT, P0 ;  /* 0x00000005ff007c0c */ /* 0x000fda000bf05300 */
[----:B------:R-:W-:Y:S05]  /*09c0*/  @!P0 BRA `(.L_x_5) ;  /* 0x00000000001c8947 */ /* 0x000fea0003800000 */
[----:B------:R-:W0:Y:S02]  /*09d0*/  LDC.64 R2, c[0x0][0x598] ;  /* 0x00016600ff027b82 */ /* 0x000e240000000a00 */
[----:B0-----:R-:W2:Y:S02]  /*09e0*/  LDG.E.64 R2, desc[UR18][R2.64] ;  /* 0x0000001202027981 */ /* 0x001ea4000c1e1b00 */
[----:B--2---:R-:W-:-:S04]  /*09f0*/  ISETP.NE.U32.AND P0, PT, R2, RZ, PT ;  /* 0x000000ff0200720c */ /* 0x004fc80003f05070 */
[----:B------:R-:W-:-:S13]  /*0a00*/  ISETP.NE.AND.EX P0, PT, R3, RZ, PT, P0 ;  /* 0x000000ff0300720c */ /* 0x000fda0003f05300 */
[----:B------:R-:W-:Y:S05]  /*0a10*/  @!P0 BRA `(.L_x_5) ;  /* 0x0000000000088947 */ /* 0x000fea0003800000 */
[----:B------:R0:W5:Y:S01]  /*0a20*/  LD.E R14, desc[UR18][R2.64] ;  /* 0x00000012020e7980 */ /* 0x000162000c101900 */
[----:B------:R-:W-:Y:S05]  /*0a30*/  BRA `(.L_x_6) ;  /* 0x0000000000207947 */ /* 0x000fea0003800000 */
.L_x_5:
[----:B------:R-:W-:Y:S02]  /*0a40*/  ULDC.64 UR4, c[0x0][0x588] ;  /* 0x0001620000047ab9 */ /* 0x000fe40000000a00 */
[----:B------:R-:W-:-:S04]  /*0a50*/  ISETP.NE.U32.AND P0, PT, RZ, UR4, PT ;  /* 0x00000004ff007c0c */ /* 0x000fc8000bf05070 */
[----:B------:R-:W-:-:S13]  /*0a60*/  ISETP.NE.AND.EX P0, PT, RZ, UR5, PT, P0 ;  /* 0x00000005ff007c0c */ /* 0x000fda000bf05300 */
[----:B------:R-:W-:Y:S05]  /*0a70*/  @!P0 BRA `(.L_x_7) ;  /* 0x00000000000c8947 */ /* 0x000fea0003800000 */
[----:B------:R-:W0:Y:S02]  /*0a80*/  LDC.64 R14, c[0x0][0x588] ;  /* 0x00016200ff0e7b82 */ /* 0x000e240000000a00 */
[----:B0-----:R1:W5:Y:S01]  /*0a90*/  LDG.E R14, desc[UR18][R14.64] ;  /* 0x000000120e0e7981 */ /* 0x001362000c1e1900 */
[----:B------:R-:W-:Y:S05]  /*0aa0*/  BRA `(.L_x_6) ;  /* 0x0000000000047947 */ /* 0x000fea0003800000 */
.L_x_7:
[----:B------:R-:W2:Y:S02]  /*0ab0*/  LDC R14, c[0x0][0x580] ;  /* 0x00016000ff0e7b82 */ /* 0x000ea40000000800 */
.L_x_6:
[----:B------:R-:W-:Y:S02]  /*0ac0*/  ULDC.64 UR4, c[0x0][0x5a0] ;  /* 0x0001680000047ab9 */ /* 0x000fe40000000a00 */
[----:B------:R-:W-:-:S04]  /*0ad0*/  ISETP.NE.U32.AND P0, PT, RZ, UR4, PT ;  /* 0x00000004ff007c0c */ /* 0x000fc8000bf05070 */
[----:B------:R-:W-:-:S13]  /*0ae0*/  ISETP.NE.AND.EX P0, PT, RZ, UR5, PT, P0 ;  /* 0x00000005ff007c0c */ /* 0x000fda000bf05300 */
[----:B------:R-:W-:Y:S05]  /*0af0*/  @!P0 BRA `(.L_x_8) ;  /* 0x00000000001c8947 */ /* 0x000fea0003800000 */
[----:B0-----:R-:W0:Y:S02]  /*0b00*/  LDC.64 R2, c[0x0][0x5a0] ;  /* 0x00016800ff027b82 */ /* 0x001e240000000a00 */
[----:B0-----:R-:W3:Y:S02]  /*0b10*/  LDG.E.64 R2, desc[UR18][R2.64] ;  /* 0x0000001202027981 */ /* 0x001ee4000c1e1b00 */
[----:B---3--:R-:W-:-:S04]  /*0b20*/  ISETP.NE.U32.AND P0, PT, R2, RZ, PT ;  /* 0x000000ff0200720c */ /* 0x008fc80003f05070 */
[----:B------:R-:W-:-:S13]  /*0b30*/  ISETP.NE.AND.EX P0, PT, R3, RZ, PT, P0 ;  /* 0x000000ff0300720c */ /* 0x000fda0003f05300 */
[----:B------:R-:W-:Y:S05]  /*0b40*/  @!P0 BRA `(.L_x_8) ;  /* 0x0000000000088947 */ /* 0x000fea0003800000 */
[----:B-1----:R0:W5:Y:S01]  /*0b50*/  LD.E R15, desc[UR18][R2.64] ;  /* 0x00000012020f7980 */ /* 0x002162000c101900 */
[----:B------:R-:W-:Y:S05]  /*0b60*/  BRA `(.L_x_9) ;  /* 0x0000000000207947 */ /* 0x000fea0003800000 */
.L_x_8:
[----:B------:R-:W-:Y:S02]  /*0b70*/  ULDC.64 UR4, c[0x0][0x590] ;  /* 0x0001640000047ab9 */ /* 0x000fe40000000a00 */
[----:B------:R-:W-:-:S04]  /*0b80*/  ISETP.NE.U32.AND P0, PT, RZ, UR4, PT ;  /* 0x00000004ff007c0c */ /* 0x000fc8000bf05070 */
[----:B------:R-:W-:-:S13]  /*0b90*/  ISETP.NE.AND.EX P0, PT, RZ, UR5, PT, P0 ;  /* 0x00000005ff007c0c */ /* 0x000fda000bf05300 */
[----:B------:R-:W-:Y:S05]  /*0ba0*/  @!P0 BRA `(.L_x_10) ;  /* 0x00000000000c8947 */ /* 0x000fea0003800000 */
[----:B0-----:R-:W1:Y:S02]  /*0bb0*/  LDC.64 R2, c[0x0][0x590] ;  /* 0x00016400ff027b82 */ /* 0x001e640000000a00 */
[----:B-1----:R1:W5:Y:S01]  /*0bc0*/  LDG.E R15, desc[UR18][R2.64] ;  /* 0x00000012020f7981 */ /* 0x002362000c1e1900 */
[----:B------:R-:W-:Y:S05]  /*0bd0*/  BRA `(.L_x_9) ;  /* 0x0000000000047947 */ /* 0x000fea0003800000 */
.L_x_10:
[----:B-1----:R-:W3:Y:S02]  /*0be0*/  LDC R15, c[0x0][0x584] ;  /* 0x00016100ff0f7b82 */ /* 0x002ee40000000800 */
.L_x_9:
[----:B------:R-:W4:Y:S01]  /*0bf0*/  LDC R0, c[0x0][0x65c] ;  /* 0x00019700ff007b82 */ /* 0x000f220000000800 */
[----:B------:R-:W-:Y:S01]  /*0c00*/  ULDC UR8, c[0x0][0x28c] ;  /* 0x0000a30000087ab9 */ /* 0x000fe20000000800 */
[----:B------:R-:W-:Y:S01]  /*0c10*/  ISETP.NE.AND P0, PT, R6, 0x2, PT ;  /* 0x000000020600780c */ /* 0x000fe20003f05270 */
[----:B------:R-:W-:Y:S01]  /*0c20*/  UIADD3 UR8, UR8, 0x1f, URZ ;  /* 0x0000001f08087890 */ /* 0x000fe2000fffe03f */
[----:B------:R-:W-:Y:S01]  /*0c30*/  IMAD.U32 R4, RZ, RZ, UR12 ;  /* 0x0000000cff047e24 */ /* 0x000fe2000f8e00ff */
[----:B------:R-:W-:Y:S01]  /*0c40*/  UMOV UR5, URZ ;  /* 0x0000003f00057c82 */ /* 0x000fe20008000000 */
[----:B------:R-:W-:Y:S01]  /*0c50*/  UMOV UR4, URZ ;  /* 0x0000003f00047c82 */ /* 0x000fe20008000000 */
[----:B------:R-:W-:-:S04]  /*0c60*/  USHF.R.S32.HI UR9, URZ, 0x1f, UR8 ;  /* 0x0000001f3f097899 */ /* 0x000fc80008011408 */
[----:B------:R-:W-:-:S04]  /*0c70*/  ULEA.HI UR9, UR9, UR8, URZ, 0x5 ;  /* 0x0000000809097291 */ /* 0x000fc8000f8f283f */
[----:B------:R-:W-:Y:S01]  /*0c80*/  USHF.R.S32.HI UR13, URZ, 0x5, UR9 ;  /* 0x000000053f0d7899 */ /* 0x000fe20008011409 */
[----:B----4-:R-:W-:-:S13]  /*0c90*/  ISETP.NE.AND P2, PT, R0, 0x1, PT ;  /* 0x000000010000780c */ /* 0x010fda0003f45270 */
[----:B01----:R-:W0:Y:S01]  /*0ca0*/  @P2 LDC R3, c[0x0][0x10] ;  /* 0x00000400ff032b82 */ /* 0x003e220000000800 */
[----:B------:R-:W-:Y:S02]  /*0cb0*/  @P2 IMAD.MOV.U32 R17, RZ, RZ, RZ ;  /* 0x000000ffff112224 */ /* 0x000fe400078e00ff */
[----:B------:R-:W-:-:S05]  /*0cc0*/  @P2 IMAD.MOV.U32 R5, RZ, RZ, RZ ;  /* 0x000000ffff052224 */ /* 0x000fca00078e00ff */
[----:B------:R-:W1:Y:S01]  /*0cd0*/  @!P2 LDC R9, c[0x0][0xc] ;  /* 0x00000300ff09ab82 */ /* 0x000e620000000800 */
[----:B------:R-:W-:Y:S01]  /*0ce0*/  ULDC UR6, c[0x0][0xc] ;  /* 0x0000030000067ab9 */ /* 0x000fe20000000800 */
[----:B------:R-:W-:Y:S02]  /*0cf0*/  ULDC UR7, c[0x0][0x10] ;  /* 0x0000040000077ab9 */ /* 0x000fe40000000800 */
[----:B------:R-:W-:-:S04]  /*0d00*/  UIMAD.WIDE.U32 UR6, UR6, UR7, URZ ;  /* 0x00000007060672a5 */ /* 0x000fc8000f8e003f */
[----:B------:R-:W4:Y:S01]  /*0d10*/  LDC R8, c[0x0][0x14] ;  /* 0x00000500ff087b82 */ /* 0x000f220000000800 */
[----:B0-----:R-:W-:-:S04]  /*0d20*/  @P2 IMAD.WIDE.U32 R2, R3, UR12, R16 ;  /* 0x0000000c03022c25 */ /* 0x001fc8000f8e0010 */
[----:B------:R-:W-:Y:S02]  /*0d30*/  @P2 IMAD.IADD R3, R3, 0x1, R5 ;  /* 0x0000000103032824 */ /* 0x000fe400078e0205 */
[----:B------:R-:W-:Y:S02]  /*0d40*/  IMAD.MOV.U32 R5, RZ, RZ, RZ ;  /* 0x000000ffff057224 */ /* 0x000fe400078e00ff */
[----:B-1----:R-:W-:-:S04]  /*0d50*/  @!P2 IMAD.WIDE.U32 R4, R16, R9, R4 ;  /* 0x000000091004a225 */ /* 0x002fc800078e0004 */
[----:B------:R-:W-:Y:S02]  /*0d60*/  @!P2 IMAD.MOV.U32 R2, RZ, RZ, R4 ;  /* 0x000000ffff02a224 */ /* 0x000fe400078e0004 */
[C---:B----4-:R-:W-:Y:S02]  /*0d70*/  IMAD R21, R8.reuse, UR7, RZ ;  /* 0x0000000708157c24 */ /* 0x050fe4000f8e02ff */
[----:B------:R-:W-:Y:S01]  /*0d80*/  IMAD.WIDE.U32 R8, R8, UR6, RZ ;  /* 0x0000000608087c25 */ /* 0x000fe2000f8e00ff */
[----:B------:R-:W-:-:S03]  /*0d90*/  ULDC.64 UR6, c[0x0][0x650] ;  /* 0x0001940000067ab9 */ /* 0x000fc60000000a00 */
[----:B------:R-:W-:Y:S02]  /*0da0*/  @!P2 IMAD.MOV.U32 R3, RZ, RZ, R5 ;  /* 0x000000ffff03a224 */ /* 0x000fe400078e0005 */
[----:B------:R-:W-:Y:S01]  /*0db0*/  IMAD.IADD R0, R9, 0x1, R21 ;  /* 0x0000000109007824 */ /* 0x000fe200078e0215 */
[----:B------:R-:W-:Y:S06]  /*0dc0*/  @P0 BRA `(.L_x_11) ;  /* 0x0000000000200947 */ /* 0x000fec0003800000 */
[----:B------:R-:W-:Y:S01]  /*0dd0*/  UISETP.GE.U32.AND UP0, UPT, UR13, 0x5, UPT ;  /* 0x000000050d00788c */ /* 0x000fe2000bf06070 */
[----:B------:R-:W-:Y:S01]  /*0de0*/  IADD3 R2, P0, R2, R8, RZ ;  /* 0x0000000802027210 */ /* 0x000fe20007f1e0ff */
[----:B------:R-:W-:-:S04]  /*0df0*/  UIMAD.WIDE.U32 UR4, UR13, -0x33333333, URZ ;  /* 0xcccccccd0d0478a5 */ /* 0x000fc8000f8e003f */
[----:B------:R-:W-:Y:S01]  /*0e00*/  USHF.R.U32.HI UR5, URZ, 0x2, UR5 ;  /* 0x000000023f057899 */ /* 0x000fe20008011605 */
[----:B------:R-:W-:Y:S02]  /*0e10*/  IMAD.X R3, R0, 0x1, R3, P0 ;  /* 0x0000000100037824 */ /* 0x000fe400000e0603 */
[----:B------:R-:W-:Y:S02]  /*0e20*/  UMOV UR4, URZ ;  /* 0x0000003f00047c82 */ /* 0x000fe40008000000 */
[----:B------:R-:W-:Y:S02]  /*0e30*/  @UP0 ULOP3.LUT UR4, UR5, 0x1, URZ, 0xc0, !UPT ;  /* 0x0000000105040892 */ /* 0x000fe4000f8ec03f */
[----:B------:R-:W-:-:S12]  /*0e40*/  UIMAD UR5, UR5, -0x5, UR13 ;  /* 0xfffffffb050578a4 */ /* 0x000fd8000f8e020d */
.L_x_11:
[----:B------:R-:W-:Y:S01]  /*0e50*/  ISETP.GE.U32.AND P0, PT, R2, UR6, PT ;  /* 0x0000000602007c0c */ /* 0x000fe2000bf06070 */
[----:B------:R-:W-:Y:S01]  /*0e60*/  IMAD.MOV.U32 R6, RZ, RZ, -0x1 ;  /* 0xffffffffff067424 */ /* 0x000fe200078e00ff */
[----:B------:R-:W-:Y:S01]  /*0e70*/  PRMT R20, RZ, 0x7610, R20 ;  /* 0x00007610ff147816 */ /* 0x000fe20000000014 */
[----:B------:R-:W-:Y:S01]  /*0e80*/  IMAD.MOV.U32 R5, RZ, RZ, -0x1 ;  /* 0xffffffffff057424 */ /* 0x000fe200078e00ff */
[----:B------:R-:W-:Y:S01]  /*0e90*/  ISETP.GE.U32.AND.EX P0, PT, R3, UR7, PT, P0 ;  /* 0x0000000703007c0c */ /* 0x000fe2000bf06100 */
[----:B------:R-:W-:-:S12]  /*0ea0*/  IMAD.MOV.U32 R4, RZ, RZ, -0x1 ;  /* 0xffffffffff047424 */ /* 0x000fd800078e00ff */
[----:B------:R-:W-:Y:S05]  /*0eb0*/  @P0 BRA `(.L_x_12) ;  /* 0x0000000400240947 */ /* 0x000fea0003800000 */
[----:B------:R-:W0:Y:S01]  /*0ec0*/  LDC.64 R30, c[0x0][0x628] ;  /* 0x00018a00ff1e7b82 */ /* 0x000e220000000a00 */
[----:B------:R-:W-:Y:S02]  /*0ed0*/  IMAD.MOV.U32 R4, RZ, RZ, R2 ;  /* 0x000000ffff047224 */ /* 0x000fe400078e0002 */
[----:B------:R-:W-:-:S05]  /*0ee0*/  IMAD.MOV.U32 R5, RZ, RZ, R3 ;  /* 0x000000ffff057224 */ /* 0x000fca00078e0003 */
[----:B------:R-:W1:Y:S08]  /*0ef0*/  LDC R6, c[0x0][0x630] ;  /* 0x00018c00ff067b82 */ /* 0x000e700000000800 */
[----:B------:R-:W4:Y:S01]  /*0f00*/  LDC.64 R32, c[0x0][0x620] ;  /* 0x00018800ff207b82 */ /* 0x000f220000000a00 */
[----:B0-----:R-:W-:-:S04]  /*0f10*/  ISETP.NE.U32.AND P0, PT, R30, RZ, PT ;  /* 0x000000ff1e00720c */ /* 0x001fc80003f05070 */
[----:B------:R-:W-:-:S13]  /*0f20*/  ISETP.NE.AND.EX P0, PT, R31, RZ, PT, P0 ;  /* 0x000000ff1f00720c */ /* 0x000fda0003f05300 */
[----:B-1--4-:R-:W-:Y:S05]  /*0f30*/  @!P0 BRA `(.L_x_13) ;  /* 0x0000000000288947 */ /* 0x012fea0003800000 */
[----:B------:R-:W0:Y:S02]  /*0f40*/  LDC R23, c[0x0][0x634] ;  /* 0x00018d00ff177b82 */ /* 0x000e240000000800 */
[----:B0-----:R-:W-:-:S05]  /*0f50*/  IADD3 R23, P0, R2, R23, RZ ;  /* 0x0000001702177210 */ /* 0x001fca0007f1e0ff */
[----:B------:R-:W-:-:S04]  /*0f60*/  IMAD.X R29, RZ, RZ, R3, P0 ;  /* 0x000000ffff1d7224 */ /* 0x000fc800000e0603 */
[----:B------:R-:W-:-:S04]  /*0f70*/  IMAD.WIDE.U32 R4, R29, R30, RZ ;  /* 0x0000001e1d047225 */ /* 0x000fc800078e00ff */
[----:B------:R-:W-:-:S04]  /*0f80*/  IMAD.WIDE.U32 R20, P0, R23, R31, R4 ;  /* 0x0000001f17147225 */ /* 0x000fc80007800004 */
[----:B------:R-:W-:-:S04]  /*0f90*/  IMAD.WIDE.U32 R4, R23, R30, RZ ;  /* 0x0000001e17047225 */ /* 0x000fc800078e00ff */
[----:B------:R-:W-:Y:S01]  /*0fa0*/  IMAD.X R23, RZ, RZ, RZ, P0 ;  /* 0x000000ffff177224 */ /* 0x000fe200000e06ff */
[----:B------:R-:W-:Y:S01]  /*0fb0*/  IADD3 RZ, P0, R5, R20, RZ ;  /* 0x0000001405ff7210 */ /* 0x000fe20007f1e0ff */
[----:B------:R-:W-:-:S04]  /*0fc0*/  IMAD.MOV.U32 R22, RZ, RZ, R21 ;  /* 0x000000ffff167224 */ /* 0x000fc800078e0015 */
[----:B------:R-:W-:-:S08]  /*0fd0*/  IMAD.WIDE.U32.X R4, R29, R31, R22, P0 ;  /* 0x0000001f1d047225 */ /* 0x000fd000000e0416 */
.L_x_13:
[----:B------:R-:W0:Y:S01]  /*0fe0*/  LDC.64 R34, c[0x0][0x640] ;  /* 0x00019000ff227b82 */ /* 0x000e220000000a00 */
[-CC-:B------:R-:W-:Y:S01]  /*0ff0*/  SHF.R.U64 R36, R4, R6.reuse, R5.reuse ;  /* 0x0000000604247219 */ /* 0x180fe20000001205 */
[----:B------:R-:W-:Y:S01]  /*1000*/  IMAD.MOV.U32 R39, RZ, RZ, 0x1 ;  /* 0x00000001ff277424 */ /* 0x000fe200078e00ff */
[----:B------:R-:W-:Y:S02]  /*1010*/  SHF.R.U32.HI R4, RZ, R6, R5 ;  /* 0x00000006ff047219 */ /* 0x000fe40000011605 */
[----:B------:R-:W-:-:S03]  /*1020*/  IADD3 R21, P0, RZ, -R36, RZ ;  /* 0x80000024ff157210 */ /* 0x000fc60007f1e0ff */
[----:B------:R-:W1:Y:S02]  /*1030*/  LDC R20, c[0x0][0x618] ;  /* 0x00018600ff147b82 */ /* 0x000e640000000800 */
[----:B------:R-:W-:-:S04]  /*1040*/  IMAD.X R5, RZ, RZ, ~R4, P0 ;  /* 0x000000ffff057224 */ /* 0x000fc800000e0e04 */
[-C--:B------:R-:W-:Y:S02]  /*1050*/  IMAD R6, R5, R32.reuse, RZ ;  /* 0x0000002005067224 */ /* 0x080fe400078e02ff */
[----:B------:R-:W4:Y:S01]  /*1060*/  LDC R23, c[0x0][0x608] ;  /* 0x00018200ff177b82 */ /* 0x000f220000000800 */
[----:B------:R-:W-:-:S04]  /*1070*/  IMAD.WIDE.U32 R4, R21, R32, R2 ;  /* 0x0000002015047225 */ /* 0x000fc800078e0002 */
[----:B------:R-:W-:-:S03]  /*1080*/  IMAD R21, R21, R33, R6 ;  /* 0x0000002115157224 */ /* 0x000fc600078e0206 */
[----:B------:R-:W2:Y:S01]  /*1090*/  LDC R26, c[0x0][0x658] ;  /* 0x00019600ff1a7b82 */ /* 0x000ea20000000800 */
[----:B------:R-:W-:Y:S01]  /*10a0*/  IMAD.IADD R5, R5, 0x1, R21 ;  /* 0x0000000105057824 */ /* 0x000fe200078e0215 */
[----:B0-----:R-:W-:Y:S01]  /*10b0*/  ISETP.NE.U32.AND P0, PT, R34, RZ, PT ;  /* 0x000000ff2200720c */ /* 0x001fe20003f05070 */
[----:B------:R-:W-:-:S03]  /*10c0*/  IMAD.MOV.U32 R21, RZ, RZ, -0x1 ;  /* 0xffffffffff157424 */ /* 0x000fc600078e00ff */
[----:B------:R-:W-:Y:S02]  /*10d0*/  ISETP.NE.AND.EX P0, PT, R35, RZ, PT, P0 ;  /* 0x000000ff2300720c */ /* 0x000fe40003f05300 */
[----:B------:R-:W0:Y:S01]  /*10e0*/  LDC R33, c[0x0][0x600] ;  /* 0x00018000ff217b82 */ /* 0x000e220000000800 */
[-CC-:B-1----:R-:W-:Y:S02]  /*10f0*/  SHF.R.U64 R31, R4, R20.reuse, R5.reuse ;  /* 0x00000014041f7219 */ /* 0x182fe40000001205 */
[----:B------:R-:W-:-:S05]  /*1100*/  SHF.R.U32.HI R4, RZ, R20, R5 ;  /* 0x00000014ff047219 */ /* 0x000fca0000011605 */
[----:B------:R-:W1:Y:S01]  /*1110*/  LDC R28, c[0x0][0x648] ;  /* 0x00019200ff1c7b82 */ /* 0x000e620000000800 */
[-CC-:B----4-:R-:W-:Y:S02]  /*1120*/  SHF.R.U64 R41, R31, R23.reuse, R4.reuse ;  /* 0x000000171f297219 */ /* 0x190fe40000001204 */
[----:B------:R-:W-:-:S05]  /*1130*/  SHF.R.U32.HI R5, RZ, R23, R4 ;  /* 0x00000017ff057219 */ /* 0x000fca0000011604 */
[----:B------:R-:W4:Y:S01]  /*1140*/  LDC R37, c[0x0][0x638] ;  /* 0x00018e00ff257b82 */ /* 0x000f220000000800 */
[-C--:B--2---:R-:W-:Y:S02]  /*1150*/  SHF.L.U32 R4, R21, R26.reuse, RZ ;  /* 0x0000001a15047219 */ /* 0x084fe400000006ff */
[--C-:B------:R-:W-:Y:S02]  /*1160*/  SHF.R.U64 R32, R41, R26, R5.reuse ;  /* 0x0000001a29207219 */ /* 0x100fe40000001205 */
[----:B------:R-:W-:Y:S02]  /*1170*/  LOP3.LUT R6, RZ, R4, RZ, 0x33, !PT ;  /* 0x00000004ff067212 */ /* 0x000fe400078e33ff */
[----:B------:R-:W-:Y:S01]  /*1180*/  SHF.R.U32.HI R5, RZ, R26, R5 ;  /* 0x0000001aff057219 */ /* 0x000fe20000011605 */
[----:B------:R-:W2:Y:S01]  /*1190*/  LDC R30, c[0x0][0x610] ;  /* 0x00018400ff1e7b82 */ /* 0x000ea20000000800 */
[----:B------:R-:W-:Y:S01]  /*11a0*/  IMAD.MOV.U32 R4, RZ, RZ, R32 ;  /* 0x000000ffff047224 */ /* 0x000fe200078e0020 */
[----:B------:R-:W-:Y:S06]  /*11b0*/  @!P0 BRA `(.L_x_14) ;  /* 0x0000000000288947 */ /* 0x000fec0003800000 */
[----:B------:R-:W3:Y:S02]  /*11c0*/  LDC R23, c[0x0][0x64c] ;  /* 0x00019300ff177b82 */ /* 0x000ee40000000800 */
[----:B---3--:R-:W-:-:S05]  /*11d0*/  IADD3 R23, P0, R32, R23, RZ ;  /* 0x0000001720177210 */ /* 0x008fca0007f1e0ff */
        /* <DEDUP_REMOVED lines=8> */
.L_x_14:
[----:B-1----:R-:W-:Y:S01]  /*1260*/  SHF.R.U64 R17, R4, R28, R5 ;  /* 0x0000001c04117219 */ /* 0x002fe20000001205 */
[----:B------:R-:W-:Y:S01]  /*1270*/  @P2 IMAD R25, R27, R24, R16 ;  /* 0x000000181b192224 */ /* 0x000fe200078e0210 */
[----:B------:R-:W-:Y:S02]  /*1280*/  SHF.L.U32 R4, R39, R26, RZ ;  /* 0x0000001a27047219 */ /* 0x000fe400000006ff */
[----:B------:R-:W-:Y:S01]  /*1290*/  LOP3.LUT R5, R41, R6, RZ, 0xc0, !PT ;  /* 0x0000000629057212 */ /* 0x000fe200078ec0ff */
[----:B0-----:R-:W-:Y:S02]  /*12a0*/  VIADD R6, R33, 0xffffffff ;  /* 0xffffffff21067836 */ /* 0x001fe40000000000 */
[----:B------:R-:W-:Y:S02]  /*12b0*/  IMAD.MOV R20, RZ, RZ, -R17 ;  /* 0x000000ffff147224 */ /* 0x000fe400078e0a11 */
[----:B------:R-:W-:Y:S01]  /*12c0*/  IMAD R16, R4, R17, R5 ;  /* 0x0000001104107224 */ /* 0x000fe200078e0205 */
[----:B------:R-:W-:Y:S01]  /*12d0*/  LOP3.LUT R17, R31, R6, RZ, 0xc0, !PT ;  /* 0x000000061f117212 */ /* 0x000fe200078ec0ff */
[----:B----4-:R-:W-:-:S02]  /*12e0*/  IMAD R4, R20, R37, R32 ;  /* 0x0000002514047224 */ /* 0x010fc400078e0220 */
[----:B--2---:R-:W-:Y:S02]  /*12f0*/  IMAD R6, R16, R30, R25 ;  /* 0x0000001e10067224 */ /* 0x004fe400078e0219 */
[----:B------:R-:W-:Y:S02]  /*1300*/  IMAD R17, R4, R33, R17 ;  /* 0x0000002104117224 */ /* 0x000fe400078e0211 */
[----:B------:R-:W-:Y:S02]  /*1310*/  IMAD.MOV.U32 R20, RZ, RZ, 0x1 ;  /* 0x00000001ff147424 */ /* 0x000fe400078e00ff */
[----:B------:R-:W-:Y:S01]  /*1320*/  IMAD.MOV.U32 R4, RZ, RZ, R36 ;  /* 0x000000ffff047224 */ /* 0x000fe200078e0024 */
[----:B------:R-:W-:Y:S02]  /*1330*/  SEL R5, R17, R6, !P2 ;  /* 0x0000000611057207 */ /* 0x000fe40005000000 */
[----:B------:R-:W-:-:S07]  /*1340*/  SEL R6, R6, R17, !P2 ;  /* 0x0000001106067207 */ /* 0x000fce0005000000 */
.L_x_12:
[----:B------:R-:W-:Y:S05]  /*1350*/  @!P3 BRA `(.L_x_15) ;  /* 0x00000000000cb947 */ /* 0x000fea0003800000 */
[----:B------:R-:W-:Y:S01]  /*1360*/  UCGABAR_WAIT ;  /* 0x0000000000007dc7 */ /* 0x000fe20008000000 */
[----:B------:R-:W-:Y:S01]  /*1370*/  CCTL.IVALL ;  /* 0x00000000ff00798f */ /* 0x000fe20002000000 */
[----:B------:R-:W-:Y:S05]  /*1380*/  BRA `(.L_x_16) ;  /* 0x0000000000047947 */ /* 0x000fea0003800000 */
.L_x_15:
[----:B------:R-:W-:Y:S06]  /*1390*/  BAR.SYNC.DEFER_BLOCKING 0x0 ;  /* 0x0000000000007b1d */ /* 0x000fec0000010000 */
.L_x_16:
[----:B------:R-:W-:Y:S05]  /*13a0*/  @!P4 BRA `(.L_x_17) ;  /* 0x0000006c0040c947 */ /* 0x000fea0003800000 */
[----:B------:R-:W-:-:S13]  /*13b0*/  ISETP.GT.U32.AND P0, PT, R38, 0x1, PT ;  /* 0x000000012600780c */ /* 0x000fda0003f04070 */
[----:B------:R-:W-:Y:S05]  /*13c0*/  @P0 EXIT ;  /* 0x000000000000094d */ /* 0x000fea0003800000 */
.L_x_18:
[----:B------:R-:W-:-:S08]  /*13d0*/  NOP ;  /* 0x0000000000007918 */ /* 0x000fd00000000000 */
[----:B------:R-:W0:Y:S02]  /*13e0*/  USETMAXREG.TRY_ALLOC.CTAPOOL UP0, 0xe8 ;  /* 0x000000e8000079c8 */ /* 0x000e240008000600 */
[----:B0-----:R-:W-:-:S13]  /*13f0*/  PLOP3.LUT P0, PT, PT, PT, UP0, 0x80, 0x0 ;  /* 0x000000000000781c */ /* 0x001fda0003f0f008 */
[----:B------:R-:W-:Y:S05]  /*1400*/  @!P0 BRA `(.L_x_18) ;  /* 0xfffffffc00f08947 */ /* 0x000fea000383ffff */
[----:B------:R-:W-:-:S13]  /*1410*/  LOP3.LUT P0, RZ, R20, 0xff, RZ, 0xc0, !PT ;  /* 0x000000ff14ff7812 */ /* 0x000fda000780c0ff */
[----:B------:R-:W-:Y:S05]  /*1420*/  @!P0 EXIT ;  /* 0x000000000000894d */ /* 0x000fea0003800000 */
[----:B------:R-:W0:Y:S01]  /*1430*/  S2UR UR6, SR_CgaCtaId ;  /* 0x00000000000679c3 */ /* 0x000e220000008800 */
[CC--:B------:R-:W-:Y:S01]  /*1440*/  LEA.HI R11, R19.reuse, R10.reuse, RZ, 0x2 ;  /* 0x0000000a130b7211 */ /* 0x0c0fe200078f10ff */
[----:B------:R-:W-:Y:S01]  /*1450*/  UIADD3 UR7, UR15, -0x1, URZ ;  /* 0xffffffff0f077890 */ /* 0x000fe2000fffe03f */
[----:B------:R-:W-:Y:S01]  /*1460*/  LEA.HI R19, R19, R10, RZ, 0x5 ;  /* 0x0000000a13137211 */ /* 0x000fe200078f28ff */
[----:B------:R-:W-:Y:S01]  /*1470*/  UMOV UR12, 0x400 ;  /* 0x00000400000c7882 */ /* 0x000fe20000000000 */
[--C-:B------:R-:W-:Y:S01]  /*1480*/  SHF.R.S32.HI R18, RZ, 0x2, R11.reuse ;  /* 0x00000002ff127819 */ /* 0x100fe2000001140b */
[----:B------:R-:W-:Y:S01]  /*1490*/  UISETP.LT.AND UP0, UPT, UR13, 0x1, UPT ;  /* 0x000000010d00788c */ /* 0x000fe2000bf01270 */
[----:B------:R-:W-:Y:S01]  /*14a0*/  SHF.R.S32.HI R17, RZ, 0x1f, R11 ;  /* 0x0000001fff117819 */ /* 0x000fe2000001140b */
[----:B------:R-:W-:Y:S01]  /*14b0*/  USHF.L.U32 UR20, UR13, 0x1, URZ ;  /* 0x000000010d147899 */ /* 0x000fe2000800063f */
[----:B------:R-:W-:Y:S01]  /*14c0*/  LOP3.LUT R11, R11, 0xfffffffc, RZ, 0xc0, !PT ;  /* 0xfffffffc0b0b7812 */ /* 0x000fe200078ec0ff */
[----:B------:R-:W-:Y:S01]  /*14d0*/  USEL UR14, UR13, 0x1, UP0 ;  /* 0x000000010d0e7887 */ /* 0x000fe20008000000 */
[----:B------:R-:W-:Y:S01]  /*14e0*/  LEA.HI R17, R17, R18, RZ, 0x3 ;  /* 0x0000001211117211 */ /* 0x000fe200078f18ff */
[----:B------:R-:W-:Y:S01]  /*14f0*/  UISETP.NE.AND UP0, UPT, UR7, URZ, UPT ;  /* 0x0000003f0700728c */ /* 0x000fe2000bf05270 */
[----:B------:R-:W-:Y:S01]  /*1500*/  LOP3.LUT R148, R7, 0x1, RZ, 0xfc, !PT ;  /* 0x0000000107947812 */ /* 0x000fe200078efcff */
[----:B------:R-:W-:Y:S01]  /*1510*/  IMAD.IADD R16, R10, 0x1, -R11 ;  /* 0x000000010a107824 */ /* 0x000fe200078e0a0b */
[----:B------:R-:W-:Y:S01]  /*1520*/  LOP3.LUT R17, R17, 0xfffffff8, RZ, 0xc0, !PT ;  /* 0xfffffff811117812 */ /* 0x000fe200078ec0ff */
[----:B------:R-:W-:-:S04]  /*1530*/  UIADD3 UR14, -UR14, UR13, URZ ;  /* 0x0000000d0e0e7290 */ /* 0x000fc8000fffe13f */
[----:B------:R-:W-:Y:S01]  /*1540*/  IMAD.IADD R18, R18, 0x1, -R17 ;  /* 0x0000000112127824 */ /* 0x000fe200078e0a11 */
[----:B------:R-:W-:Y:S01]  /*1550*/  SHF.R.S32.HI R17, RZ, 0x5, R19 ;  /* 0x00000005ff117819 */ /* 0x000fe20000011413 */
[----:B0-----:R-:W-:-:S03]  /*1560*/  ULEA UR12, UR6, UR12, 0x18 ;  /* 0x0000000c060c7291 */ /* 0x001fc6000f8ec03f */
[--C-:B------:R-:W-:Y:S01]  /*1570*/  SHF.R.S32.HI R19, RZ, 0x1f, R18.reuse ;  /* 0x0000001fff137819 */ /* 0x100fe20000011412 */
[----:B------:R-:W-:Y:S01]  /*1580*/  USHF.L.U32 UR6, UR7, 0x3, URZ ;  /* 0x0000000307067899 */ /* 0x000fe2000800063f */
[C-C-:B------:R-:W-:Y:S01]  /*1590*/  IMAD R20, R17.reuse, -0x10, -R18.reuse ;  /* 0xfffffff011147824 */ /* 0x140fe200078e0a12 */
[----:B------:R-:W-:Y:S02]  /*15a0*/  USEL UR7, URZ, 0x1, UP0 ;  /* 0x000000013f077887 */ /* 0x000fe40008000000 */
[----:B------:R-:W-:Y:S01]  /*15b0*/  ULOP3.LUT UR6, UR6, 0x8, URZ, 0xc0, !UPT ;  /* 0x0000000806067892 */ /* 0x000fe2000f8ec03f */
[----:B------:R-:W-:Y:S01]  /*15c0*/  IMAD.WIDE R10, R17, 0x10, R18 ;  /* 0x00000010110a7825 */ /* 0x000fe200078e0212 */
[----:B------:R-:W-:Y:S02]  /*15d0*/  UIADD3 UR21, UR12, 0x60, URZ ;  /* 0x000000600c157890 */ /* 0x000fe4000fffe03f */
[----:B------:R-:W-:Y:S01]  /*15e0*/  ULOP3.LUT UR22, UR6, 0x8, URZ, 0x3c, !UPT ;  /* 0x0000000806167892 */ /* 0x000fe2000f8e3c3f */
[----:B------:R-:W-:Y:S01]  /*15f0*/  IMAD.U32 R150, RZ, RZ, UR7 ;  /* 0x00000007ff967e24 */ /* 0x000fe2000f8e00ff */
[----:B------:R-:W-:-:S02]  /*1600*/  ULOP3.LUT UR16, UR6, 0x18, URZ, 0x3c, !UPT ;  /* 0x0000001806107892 */ /* 0x000fc4000f8e3c3f */
[----:B------:R-:W-:Y:S01]  /*1610*/  ULEA UR15, UR15, UR21, 0x3 ;  /* 0x000000150f0f7291 */ /* 0x000fe2000f8e183f */
[----:B------:R-:W-:Y:S02]  /*1620*/  ULDC UR6, c[0x0][0x284] ;  /* 0x0000a10000067ab9 */ /* 0x000fe40000000800 */
[----:B------:R-:W-:-:S09]  /*1630*/  VIADD R17, R20, UR6 ;  /* 0x0000000614117c36 */ /* 0x000fd20008000000 */
.L_x_173:
[----:B------:R-:W-:Y:S01]  /*1640*/  SHF.L.U32 R18, R150, 0x1f, RZ ;  /* 0x0000001f96127819 */ /* 0x000fe200000006ff */
[----:B------:R-:W0:Y:S01]  /*1650*/  LDC R19, c[0x0][0x28c] ;  /* 0x0000a300ff137b82 */ /* 0x000e220000000800 */
[----:B------:R-:W-:Y:S01]  /*1660*/  UMOV UR6, URZ ;  /* 0x0000003f00067c82 */ /* 0x000fe20008000000 */
[----:B------:R-:W-:Y:S01]  /*1670*/  UMOV UR17, UR5 ;  /* 0x0000000500117c82 */ /* 0x000fe20008000000 */
[----:B-1----:R-:W1:Y:S01]  /*1680*/  SYNCS.PHASECHK.TRANS64.TRYWAIT P0, [UR15+-0x8], R18 ;  /* 0xfffff812ff0075a7 */ /* 0x002e62000800014f */
[----:B0-----:R-:W-:Y:S01]  /*1690*/  ISETP.GE.AND P1, PT, R19, 0x1, PT ;  /* 0x000000011300780c */ /* 0x001fe20003f26270 */
[----:B-1-34-:R-:W-:-:S12]  /*16a0*/  @!P0 BRA `(.L_x_19) ;  /* 0x0000007800e08947 */ /* 0x01afd80003800000 */
.L_x_196:
[----:B------:R-:W-:Y:S01]  /*16b0*/  UMOV UR7, URZ ;  /* 0x0000003f00077c82 */ /* 0x000fe20008000000 */
[----:B------:R-:W-:Y:S01]  /*16c0*/  UMOV UR8, URZ ;  /* 0x0000003f00087c82 */ /* 0x000fe20008000000 */
[----:B------:R-:W-:Y:S02]  /*16d0*/  CS2R R88, SRZ ;  /* 0x0000000000587805 */ /* 0x000fe4000001ff00 */
[----:B------:R-:W-:Y:S02]  /*16e0*/  CS2R R22, SRZ ;  /* 0x0000000000167805 */ /* 0x000fe4000001ff00 */
[----:B------:R-:W-:Y:S02]  /*16f0*/  CS2R R90, SRZ ;  /* 0x00000000005a7805 */ /* 0x000fe4000001ff00 */
[----:B------:R-:W-:Y:S02]  /*1700*/  CS2R R92, SRZ ;  /* 0x00000000005c7805 */ /* 0x000fe4000001ff00 */
[----:B------:R-:W-:-:S02]  /*1710*/  CS2R R94, SRZ ;  /* 0x00000000005e7805 */ /* 0x000fc4000001ff00 */
[----:B------:R-:W-:Y:S02]  /*1720*/  CS2R R96, SRZ ;  /* 0x0000000000607805 */ /* 0x000fe4000001ff00 */
        /* <DEDUP_REMOVED lines=24> */
[----:B------:R-:W-:Y:S01]  /*18b0*/  CS2R R146, SRZ ;  /* 0x0000000000927805 */ /* 0x000fe2000001ff00 */
[----:B------:R-:W-:Y:S01]  /*18c0*/  IMAD.MOV.U32 R149, RZ, RZ, RZ ;  /* 0x000000ffff957224 */ /* 0x000fe200078e00ff */
[----:B------:R-:W-:Y:S01]  /*18d0*/  CS2R R24, SRZ ;  /* 0x0000000000187805 */ /* 0x000fe2000001ff00 */
[----:B------:R-:W-:Y:S01]  /*18e0*/  IMAD.MOV.U32 R151, RZ, RZ, RZ ;  /* 0x000000ffff977224 */ /* 0x000fe200078e00ff */
[----:B------:R-:W-:Y:S01]  /*18f0*/  CS2R R26, SRZ ;  /* 0x00000000001a7805 */ /* 0x000fe2000001ff00 */
[----:B------:R-:W-:Y:S01]  /*1900*/  IMAD.U32 R152, RZ, RZ, UR4 ;  /* 0x00000004ff987e24 */ /* 0x000fe2000f8e00ff */
        /* <DEDUP_REMOVED lines=29> */
[----:B------:R-:W-:Y:S01]  /*1ae0*/  CS2R R86, SRZ ;  /* 0x0000000000567805 */ /* 0x000fe2000001ff00 */
[----:B------:R-:W-:Y:S06]  /*1af0*/  @!P1 BRA `(.L_x_20) ;  /* 0x0000000800289947 */ /* 0x000fec0003800000 */
[----:B------:R-:W-:-:S13]  /*1b00*/  ISETP.NE.AND P1, PT, R148, 0x3, PT ;  /* 0x000000039400780c */ /* 0x000fda0003f25270 */
[----:B------:R-:W-:Y:S05]  /*1b10*/  @!P1 BRA `(.L_x_21) ;  /* 0x0000000000049947 */ /* 0x000fea0003800000 */
[----:B------:R-:W-:Y:S01]  /*1b20*/  BPT.TRAP 0x1 ;  /* 0x000000040000795c */ /* 0x000fe20000300000 */
.L_x_21:
[----:B------:R-:W-:Y:S01]  /*1b30*/  ULEA UR6, UR5, UR12, 0x3 ;  /* 0x0000000c05067291 */ /* 0x000fe2000f8e183f */
[----:B0-----:R-:W-:-:S05]  /*1b40*/  IMAD.U32 R18, RZ, RZ, UR4 ;  /* 0x00000004ff127e24 */ /* 0x001fca000f8e00ff */
[----:B------:R-:W-:-:S04]  /*1b50*/  SHF.L.U32 R18, R18, 0x1f, RZ ;  /* 0x0000001f12127819 */ /* 0x000fc800000006ff */
[----:B------:R0:W1:Y:S01]  /*1b60*/  SYNCS.PHASECHK.TRANS64.TRYWAIT P0, [UR6], R18 ;  /* 0x00000012ff0075a7 */ /* 0x0000620008000146 */
[----:B------:R-:W-:Y:S05]  /*1b70*/  @!P1 BRA `(.L_x_22) ;  /* 0x0000000000049947 */ /* 0x000fea0003800000 */
[----:B------:R-:W-:Y:S01]  /*1b80*/  BPT.TRAP 0x1 ;  /* 0x000000040000795c */ /* 0x000fe20000300000 */
.L_x_22:
[----:B-1----:R-:W-:Y:S05]  /*1b90*/  @P0 BRA `(.L_x_23) ;  /* 0x0000000000080947 */ /* 0x002fea0003800000 */
[----:B------:R-:W1:Y:S02]  /*1ba0*/  SYNCS.PHASECHK.TRANS64.TRYWAIT P0, [UR6], R18 ;  /* 0x00000012ff0075a7 */ /* 0x000e640008000146 */
[----:B-1----:R-:W-:Y:S05]  /*1bb0*/  @!P0 BRA `(.L_x_24) ;  /* 0x0000007400b48947 */ /* 0x002fea0003800000 */
.L_x_23:
[----:B------:R-:W-:Y:S01]  /*1bc0*/  UIADD3 UR7, UR12, 0x2980, URZ ;  /* 0x000029800c077890 */ /* 0x000fe2000fffe03f */
[----:B------:R-:W-:Y:S01]  /*1bd0*/  WARPGROUP.ARRIVE ;  /* 0x00000000000079c5 */ /* 0x000fe20000000000 */
[----:B------:R-:W-:Y:S01]  /*1be0*/  UIADD3 UR6, UR12, 0x180, URZ ;  /* 0x000001800c067890 */ /* 0x000fe2000fffe03f */
[----:B------:R-:W-:Y:S01]  /*1bf0*/  CS2R R88, SRZ ;  /* 0x0000000000587805 */ /* 0x000fe2000001ff00 */
[----:B------:R-:W-:Y:S01]  /*1c00*/  USHF.R.U32.HI UR7, URZ, 0x4, UR7 ;  /* 0x000000043f077899 */ /* 0x000fe20008011607 */
[----:B------:R-:W-:Y:S01]  /*1c10*/  CS2R R22, SRZ ;  /* 0x0000000000167805 */ /* 0x000fe2000001ff00 */
[----:B------:R-:W-:Y:S01]  /*1c20*/  USHF.R.U32.HI UR6, URZ, 0x4, UR6 ;  /* 0x000000043f067899 */ /* 0x000fe20008011606 */
[----:B------:R-:W-:Y:S01]  /*1c30*/  CS2R R90, SRZ ;  /* 0x00000000005a7805 */ /* 0x000fe2000001ff00 */
[----:B------:R-:W-:Y:S01]  /*1c40*/  ULOP3.LUT UR7, UR7, 0x3fff, URZ, 0xc0, !UPT ;  /* 0x00003fff07077892 */ /* 0x000fe2000f8ec03f */
[----:B------:R-:W-:Y:S01]  /*1c50*/  CS2R R92, SRZ ;  /* 0x00000000005c7805 */ /* 0x000fe2000001ff00 */
[----:B------:R-:W-:Y:S01]  /*1c60*/  ULOP3.LUT UR6, UR6, 0x3fff, URZ, 0xc0, !UPT ;  /* 0x00003fff06067892 */ /* 0x000fe2000f8ec03f */
[----:B------:R-:W-:Y:S01]  /*1c70*/  CS2R R94, SRZ ;  /* 0x00000000005e7805 */ /* 0x000fe2000001ff00 */
[----:B------:R-:W-:Y:S01]  /*1c80*/  ULOP3.LUT UR7, UR7, 0x10000, URZ, 0xfc, !UPT ;  /* 0x0001000007077892 */ /* 0x000fe2000f8efc3f */
[----:B------:R-:W-:Y:S01]  /*1c90*/  CS2R R96, SRZ ;  /* 0x0000000000607805 */ /* 0x000fe2000001ff00 */
[----:B------:R-:W-:Y:S01]  /*1ca0*/  ULOP3.LUT UR6, UR6, 0x10000, URZ, 0xfc, !UPT ;  /* 0x0001000006067892 */ /* 0x000fe2000f8efc3f */
[----:B------:R-:W-:Y:S01]  /*1cb0*/  CS2R R98, SRZ ;  /* 0x0000000000627805 */ /* 0x000fe2000001ff00 */
[----:B------:R-:W-:Y:S01]  /*1cc0*/  ULEA UR10, UR5, UR7, 0x8 ;  /* 0x00000007050a7291 */ /* 0x000fe2000f8e403f */
[----:B------:R-:W-:Y:S01]  /*1cd0*/  CS2R R102, SRZ ;  /* 0x0000000000667805 */ /* 0x000fe2000001ff00 */
[----:B------:R-:W-:Y:S01]  /*1ce0*/  ULEA UR8, UR5, UR6, 0x7 ;  /* 0x0000000605087291 */ /* 0x000fe2000f8e383f */
[----:B------:R-:W-:Y:S01]  /*1cf0*/  CS2R R100, SRZ ;  /* 0x0000000000647805 */ /* 0x000fe2000001ff00 */
[----:B------:R-:W-:Y:S01]  /*1d00*/  ULDC UR7, c[0x0][0x50c] ;  /* 0x0001430000077ab9 */ /* 0x000fe20000000800 */
[----:B------:R-:W-:Y:S01]  /*1d10*/  UMOV UR9, 0xc0000010 ;  /* 0xc000001000097882 */ /* 0x000fe20000000000 */
[----:B------:R-:W-:Y:S01]  /*1d20*/  UISETP.NE.AND UP0, UPT, UR7, 0x1, UPT ;  /* 0x000000010700788c */ /* 0x000fe2000bf05270 */
[----:B------:R-:W-:Y:S01]  /*1d30*/  CS2R R104, SRZ ;  /* 0x0000000000687805 */ /* 0x000fe2000001ff00 */
[----:B------:R-:W-:Y:S01]  /*1d40*/  UMOV UR11, 0xc0000010 ;  /* 0xc0000010000b7882 */ /* 0x000fe20000000000 */
[----:B------:R-:W-:Y:S01]  /*1d50*/  UMOV UR6, 0x1 ;  /* 0x0000000100067882 */ /* 0x000fe20000000000 */
[----:B------:R-:W-:Y:S01]  /*1d60*/  USEL UR7, URZ, 0x1, UP0 ;  /* 0x000000013f077887 */ /* 0x000fe20008000000 */
[----:B------:R-:W-:Y:S01]  /*1d70*/  QGMMA.64x128x32.F32.E4M3.E4M3 R24, gdesc[UR8], RZ, !UPT, gsb0 ;  /* 0x01e00000081879f3 */ /* 0x000fe2000c0008ff */
[----:B------:R-:W-:-:S02]  /*1d80*/  CS2R R106, SRZ ;  /* 0x00000000006a7805 */ /* 0x000fc4000001ff00 */
[----:B------:R-:W-:Y:S02]  /*1d90*/  CS2R R108, SRZ ;  /* 0x00000000006c7805 */ /* 0x000fe4000001ff00 */
[----:B------:R-:W-:Y:S02]  /*1da0*/  CS2R R110, SRZ ;  /* 0x00000000006e7805 */ /* 0x000fe4000001ff00 */
[----:B------:R-:W-:Y:S02]  /*1db0*/  CS2R R112, SRZ ;  /* 0x0000000000707805 */ /* 0x000fe4000001ff00 */
[----:B------:R-:W-:Y:S02]  /*1dc0*/  ISETP.NE.AND P0, PT, RZ, UR7, PT ;  /* 0x00000007ff007c0c */ /* 0x000fe4000bf05270 */
        /* <DEDUP_REMOVED lines=16> */
[----:B------:R-:W-:Y:S01]  /*1ed0*/  CS2R R146, SRZ ;  /* 0x0000000000927805 */ /* 0x000fe2000001ff00 */
[----:B------:R-:W-:Y:S02]  /*1ee0*/  IMAD.MOV.U32 R149, RZ, RZ, RZ ;  /* 0x000000ffff957224 */ /* 0x000fe400078e00ff */
[----:B------:R-:W-:Y:S01]  /*1ef0*/  IMAD.MOV.U32 R151, RZ, RZ, RZ ;  /* 0x000000ffff977224 */ /* 0x000fe200078e00ff */
[----:B------:R-:W-:Y:S06]  /*1f00*/  @!P0 BRA `(.L_x_25) ;  /* 0x0000000400088947 */ /* 0x000fec0003800000 */
[----:B------:R-:W-:Y:S02]  /*1f10*/  WARPGROUP.DEPBAR.LE gsb0, 0x0 ;  /* 0x00008000000079c5 */ /* 0x000fe40000010000 */
[----:B------:R-:W-:-:S01]  /*1f20*/  FADD R151, RZ, R24 ;  /* 0x00000018ff977221 */ /* 0x000fc20000000000 */
[----:B------:R-:W-:Y:S01]  /*1f30*/  FADD R146, RZ, R25 ;  /* 0x00000019ff927221 */ /* 0x000fe20000000000 */
        /* <DEDUP_REMOVED lines=62> */
[----:B------:R-:W-:-:S06]  /*2320*/  UMOV UR6, URZ ;  /* 0x0000003f00067c82 */ /* 0x000fcc0008000000 */
.L_x_25:
[----:B------:R-:W-:-:S04]  /*2330*/  UIADD3 UR17, UR5, 0x1, URZ ;  /* 0x0000000105117890 */ /* 0x000fc8000fffe03f */
[----:B------:R-:W-:-:S04]  /*2340*/  UISETP.NE.AND UP0, UPT, UR17, 0x5, UPT ;  /* 0x000000051100788c */ /* 0x000fc8000bf05270 */
[----:B------:R-:W-:Y:S02]  /*2350*/  USEL UR8, URZ, 0x1, UP0 ;  /* 0x000000013f087887 */ /* 0x000fe40008000000 */
[----:B------:R-:W-:Y:S02]  /*2360*/  USEL UR17, UR17, URZ, UP0 ;  /* 0x0000003f11117287 */ /* 0x000fe40008000000 */
[----:B------:R-:W-:-:S06]  /*2370*/  ULOP3.LUT UR8, UR4, UR8, URZ, 0x3c, !UPT ;  /* 0x0000000804087292 */ /* 0x000fcc000f8e3c3f */
[----:B------:R-:W-:Y:S01]  /*2380*/  IMAD.U32 R152, RZ, RZ, UR8 ;  /* 0x00000008ff987e24 */ /* 0x000fe2000f8e00ff */
[----:B------:R-:W-:-:S06]  /*2390*/  UMOV UR8, 0x1 ;  /* 0x0000000100087882 */ /* 0x000fcc0000000000 */
.L_x_20:
[----:B------:R-:W-:-:S06]  /*23a0*/  UISETP.GE.AND UP0, UPT, UR14, 0x1, UPT ;  /* 0x000000010e00788c */ /* 0x000fcc000bf06270 */
[----:B------:R-:W-:-:S13]  /*23b0*/  PLOP3.LUT P0, PT, PT, PT, UP0, 0x80, 0x0 ;  /* 0x000000000000781c */ /* 0x000fda0003f0f008 */
[----:B------:R-:W-:Y:S05]  /*23c0*/  @!P0 BRA `(.L_x_26) ;  /* 0x0000000400f48947 */ /* 0x000fea0003800000 */
[----:B01----:R-:W-:Y:S01]  /*23d0*/  IMAD.U32 R18, RZ, RZ, UR14 ;  /* 0x0000000eff127e24 */ /* 0x003fe2000f8e00ff */
[----:B------:R-:W-:Y:S01]  /*23e0*/  ULDC UR23, c[0x0][0x50c] ;  /* 0x0001430000177ab9 */ /* 0x000fe20000000800 */
[----:B------:R-:W-:-:S07]  /*23f0*/  IMAD.U32 R19, RZ, RZ, UR5 ;  /* 0x00000005ff137e24 */ /* 0x000fce000f8e00ff */
.L_x_34:
[----:B------:R-:W-:-:S13]  /*2400*/  ISETP.NE.AND P1, PT, R148, 0x3, PT ;  /* 0x000000039400780c */ /* 0x000fda0003f25270 */
[----:B------:R-:W-:Y:S05]  /*2410*/  @!P1 BRA `(.L_x_27) ;  /* 0x0000000000049947 */ /* 0x000fea0003800000 */
[----:B------:R-:W-:Y:S01]  /*2420*/  BPT.TRAP 0x1 ;  /* 0x000000040000795c */ /* 0x000fe20000300000 */
.L_x_27:
[----:B------:R-:W-:Y:S01]  /*2430*/  ULEA UR9, UR17, UR12, 0x3 ;  /* 0x0000000c11097291 */ /* 0x000fe2000f8e183f */
[----:B------:R-:W-:-:S08]  /*2440*/  SHF.L.U32 R20, R152, 0x1f, RZ ;  /* 0x0000001f98147819 */ /* 0x000fd000000006ff */
[----:B------:R0:W1:Y:S01]  /*2450*/  SYNCS.PHASECHK.TRANS64.TRYWAIT P0, [UR9], R20 ;  /* 0x00000014ff0075a7 */ /* 0x0000620008000149 */
[----:B------:R-:W-:Y:S05]  /*2460*/  @!P1 BRA `(.L_x_28) ;  /* 0x0000000000049947 */ /* 0x000fea0003800000 */
[----:B------:R-:W-:Y:S01]  /*2470*/  BPT.TRAP 0x1 ;  /* 0x000000040000795c */ /* 0x000fe20000300000 */
.L_x_28:
[----:B-1----:R-:W-:Y:S05]  /*2480*/  @P0 BRA `(.L_x_29) ;  /* 0x0000000000080947 */ /* 0x002fea0003800000 */
[----:B------:R-:W1:Y:S02]  /*2490*/  SYNCS.PHASECHK.TRANS64.TRYWAIT P0, [UR9], R20 ;  /* 0x00000014ff0075a7 */ /* 0x000e640008000149 */
[----:B-1----:R-:W-:Y:S05]  /*24a0*/  @!P0 BRA `(.L_x_30) ;  /* 0x0000006c00908947 */ /* 0x002fea0003800000 */
.L_x_29:
[----:B------:R-:W-:Y:S01]  /*24b0*/  UIADD3 UR9, UR12, 0x180, URZ ;  /* 0x000001800c097890 */ /* 0x000fe2000fffe03f */
[----:B------:R-:W-:Y:S01]  /*24c0*/  WARPGROUP.ARRIVE ;  /* 0x00000000000079c5 */ /* 0x000fe20000000000 */
[----:B------:R-:W-:Y:S02]  /*24d0*/  UIADD3 UR10, UR12, 0x2980, URZ ;  /* 0x000029800c0a7890 */ /* 0x000fe4000fffe03f */
[----:B------:R-:W-:Y:S02]  /*24e0*/  UISETP.NE.AND UP0, UPT, UR7, URZ, UPT ;  /* 0x0000003f0700728c */ /* 0x000fe4000bf05270 */
[----:B------:R-:W-:Y:S02]  /*24f0*/  USHF.R.U32.HI UR9, URZ, 0x4, UR9 ;  /* 0x000000043f097899 */ /* 0x000fe40008011609 */
[----:B------:R-:W-:Y:S02]  /*2500*/  USHF.R.U32.HI UR10, URZ, 0x4, UR10 ;  /* 0x000000043f0a7899 */ /* 0x000fe4000801160a */
[----:B------:R-:W-:-:S02]  /*2510*/  USEL UR8, UR8, URZ, !UP0 ;  /* 0x0000003f08087287 */ /* 0x000fc4000c000000 */
[----:B------:R-:W-:Y:S02]  /*2520*/  ULOP3.LUT UR9, UR9, 0x3fff, URZ, 0xc0, !UPT ;  /* 0x00003fff09097892 */ /* 0x000fe4000f8ec03f */
[----:B------:R-:W-:Y:S02]  /*2530*/  ULOP3.LUT UR10, UR10, 0x3fff, URZ, 0xc0, !UPT ;  /* 0x00003fff0a0a7892 */ /* 0x000fe4000f8ec03f */
[----:B------:R-:W-:Y:S02]  /*2540*/  UISETP.NE.U32.AND UP0, UPT, UR8, URZ, UPT ;  /* 0x0000003f0800728c */ /* 0x000fe4000bf05070 */
[----:B------:R-:W-:Y:S02]  /*2550*/  ULOP3.LUT UR8, UR9, 0x10000, URZ, 0xfc, !UPT ;  /* 0x0001000009087892 */ /* 0x000fe4000f8efc3f */
[----:B------:R-:W-:Y:S02]  /*2560*/  ULOP3.LUT UR10, UR10, 0x10000, URZ, 0xfc, !UPT ;  /* 0x000100000a0a7892 */ /* 0x000fe4000f8efc3f */
[----:B------:R-:W-:-:S02]  /*2570*/  ULEA UR8, UR17, UR8, 0x7 ;  /* 0x0000000811087291 */ /* 0x000fc4000f8e383f */
[----:B------:R-:W-:Y:S01]  /*2580*/  ULEA UR10, UR17, UR10, 0x8 ;  /* 0x0000000a110a7291 */ /* 0x000fe2000f8e403f */
[----:B------:R-:W-:Y:S01]  /*2590*/  UMOV UR9, 0xc0000010 ;  /* 0xc000001000097882 */ /* 0x000fe20000000000 */
[----:B------:R-:W-:Y:S01]  /*25a0*/  UMOV UR11, 0xc0000010 ;  /* 0xc0000010000b7882 */ /* 0x000fe20000000000 */
[----:B------:R-:W-:-:S06]  /*25b0*/  UIADD3 UR6, UR6, 0x1, URZ ;  /* 0x0000000106067890 */ /* 0x000fcc000fffe03f */
[----:B------:R-:W-:Y:S01]  /*25c0*/  QGMMA.64x128x32.F32.E4M3.E4M3 R24, gdesc[UR8], R24, UP0, gsb0 ;  /* 0x01e00000081879f3 */ /* 0x000fe2000b800818 */
[----:B------:R-:W-:-:S04]  /*25d0*/  UISETP.NE.AND UP0, UPT, UR6, UR23, UPT ;  /* 0x000000170600728c */ /* 0x000fc8000bf05270 */
[----:B------:R-:W-:-:S06]  /*25e0*/  USEL UR7, URZ, 0x1, UP0 ;  /* 0x000000013f077887 */ /* 0x000fcc0008000000 */
[----:B------:R-:W-:Y:S01]  /*25f0*/  ISETP.NE.AND P0, PT, RZ, UR7, PT ;  /* 0x00000007ff007c0c */ /* 0x000fe2000bf05270 */
[----:B------:R-:W-:-:S12]  /*2600*/  WARPGROUP.DEPBAR.LE gsb0, 0x1 ;  /* 0x00008000000079c5 */ /* 0x000fd80000010100 */
[----:B------:R-:W-:Y:S05]  /*2610*/  @!P0 BRA `(.L_x_31) ;  /* 0x0000000400088947 */ /* 0x000fea0003800000 */
[----:B------:R-:W-:Y:S02]  /*2620*/  WARPGROUP.DEPBAR.LE gsb0, 0x0 ;  /* 0x00008000000079c5 */ /* 0x000fe40000010000 */
[----:B------:R-:W-:-:S01]  /*2630*/  FADD R151, R24, R151 ;  /* 0x0000009718977221 */ /* 0x000fc20000000000 */
[----:B------:R-:W-:Y:S01]  /*2640*/  FADD R146, R25, R146 ;  /* 0x0000009219927221 */ /* 0x000fe20000000000 */
        /* <DEDUP_REMOVED lines=62> */
[----:B------:R-:W-:-:S06]  /*2a30*/  UMOV UR6, URZ ;  /* 0x0000003f00067c82 */ /* 0x000fcc0008000000 */
.L_x_31:
[----:B------:R-:W-:Y:S05]  /*2a40*/  @!P1 BRA `(.L_x_32) ;  /* 0x0000000000049947 */ /* 0x000fea0003800000 */
[----:B------:R-:W-:Y:S01]  /*2a50*/  BPT.TRAP 0x1 ;  /* 0x000000040000795c */ /* 0x000fe20000300000 */
.L_x_32:
[----:B------:R-:W-:-:S13]  /*2a60*/  ISETP.NE.AND P0, PT, R13, RZ, PT ;  /* 0x000000ff0d00720c */ /* 0x000fda0003f05270 */
[----:B01----:R-:W-:-:S05]  /*2a70*/  @P0 LEA R20, R19, UR12, 0x3 ;  /* 0x0000000c13140c11 */ /* 0x003fca000f8e18ff */
[----:B------:R-:W-:-:S05]  /*2a80*/  @P0 VIADD R21, R20, 0x28 ;  /* 0x0000002814150836 */ /* 0x000fca0000000000 */
[----:B------:R-:W-:-:S04]  /*2a90*/  @P0 PRMT R21, R12, 0x654, R21 ;  /* 0x000006540c150816 */ /* 0x000fc80000000015 */
[----:B------:R0:W-:Y:S01]  /*2aa0*/  @P0 SYNCS.ARRIVE.TRANS64.RED.A1T0 RZ, [R21+URZ], RZ ;  /* 0x000000ff15ff09a7 */ /* 0x0001e2000810043f */
[----:B------:R-:W-:-:S13]  /*2ab0*/  ISETP.GT.U32.AND P0, PT, R7, 0x1, PT ;  /* 0x000000010700780c */ /* 0x000fda0003f04070 */
[----:B0-----:R-:W-:Y:S05]  /*2ac0*/  @P0 BRA `(.L_x_33) ;  /* 0x0000000000040947 */ /* 0x001fea0003800000 */
[----:B------:R-:W-:Y:S01]  /*2ad0*/  BPT.TRAP 0x1 ;  /* 0x000000040000795c */ /* 0x000fe20000300000 */
.L_x_33:
[----:B------:R-:W-:Y:S01]  /*2ae0*/  UIADD3 UR17, UR17, 0x1, URZ ;  /* 0x0000000111117890 */ /* 0x000fe2000fffe03f */
[C---:B------:R-:W-:Y:S01]  /*2af0*/  ISETP.GT.AND P1, PT, R18.reuse, 0x1, PT ;  /* 0x000000011200780c */ /* 0x040fe20003f24270 */
[----:B------:R-:W-:Y:S02]  /*2b00*/  VIADD R19, R19, 0x1 ;  /* 0x0000000113137836 */ /* 0x000fe40000000000 */
[----:B------:R-:W-:Y:S01]  /*2b10*/  UISETP.NE.AND UP0, UPT, UR17, 0x5, UPT ;  /* 0x000000051100788c */ /* 0x000fe2000bf05270 */
[----:B------:R-:W-:Y:S02]  /*2b20*/  VIADD R18, R18, 0xffffffff ;  /* 0xffffffff12127836 */ /* 0x000fe40000000000 */
[C---:B------:R-:W-:Y:S01]  /*2b30*/  ISETP.NE.AND P0, PT, R19.reuse, 0x5, PT ;  /* 0x000000051300780c */ /* 0x040fe20003f05270 */
[----:B------:R-:W-:Y:S02]  /*2b40*/  USEL UR8, URZ, 0x1, UP0 ;  /* 0x000000013f087887 */ /* 0x000fe40008000000 */
[----:B------:R-:W-:Y:S01]  /*2b50*/  USEL UR17, UR17, URZ, UP0 ;  /* 0x0000003f11117287 */ /* 0x000fe20008000000 */
[----:B------:R-:W-:-:S03]  /*2b60*/  SEL R19, R19, RZ, P0 ;  /* 0x000000ff13137207 */ /* 0x000fc60000000000 */
[----:B------:R-:W-:Y:S01]  /*2b70*/  LOP3.LUT R152, R152, UR8, RZ, 0x3c, !PT ;  /* 0x0000000898987c12 */ /* 0x000fe2000f8e3cff */
[----:B------:R-:W-:Y:S01]  /*2b80*/  UMOV UR8, 0x1 ;  /* 0x0000000100087882 */ /* 0x000fe20000000000 */
[----:B------:R-:W-:Y:S06]  /*2b90*/  @P1 BRA `(.L_x_34) ;  /* 0xfffffff800181947 */ /* 0x000fec000383ffff */
.L_x_26:
[----:B------:R-:W-:Y:S01]  /*2ba0*/  UISETP.NE.AND UP0, UPT, UR6, URZ, UPT ;  /* 0x0000003f0600728c */ /* 0x000fe2000bf05270 */
[----:B01----:R-:W0:Y:S01]  /*2bb0*/  LDC R18, c[0x0][0x28c] ;  /* 0x0000a300ff127b82 */ /* 0x003e220000000800 */
[----:B------:R-:W-:Y:S02]  /*2bc0*/  IMAD.U32 R19, RZ, RZ, UR22 ;  /* 0x00000016ff137e24 */ /* 0x000fe4000f8e00ff */
[----:B------:R-:W-:-:S06]  /*2bd0*/  USEL UR6, URZ, 0x1, !UP0 ;  /* 0x000000013f067887 */ /* 0x000fcc000c000000 */
[----:B------:R-:W-:-:S13]  /*2be0*/  ISETP.NE.AND P0, PT, RZ, UR6, PT ;  /* 0x00000006ff007c0c */ /* 0x000fda000bf05270 */
[----:B------:R-:W-:Y:S05]  /*2bf0*/  @!P0 BRA `(.L_x_35) ;  /* 0x0000000400048947 */ /* 0x000fea0003800000 */
[----:B------:R-:W-:Y:S02]  /*2c00*/  WARPGROUP.DEPBAR.LE gsb0, 0x0 ;  /* 0x00008000000079c5 */ /* 0x000fe40000010000 */
[----:B------:R-:W-:Y:S01]  /*2c10*/  FADD R151, R24, R151 ;  /* 0x0000009718977221 */ /* 0x000fe20000000000 */
        /* <DEDUP_REMOVED lines=62> */
[----:B------:R-:W-:-:S07]  /*3000*/  FADD R88, R88, R87 ;  /* 0x0000005758587221 */ /* 0x000fce0000000000 */
.L_x_35:
[----:B0-----:R-:W-:Y:S01]  /*3010*/  ISETP.GE.AND P0, PT, R18, 0x1, PT ;  /* 0x000000011200780c */ /* 0x001fe20003f06270 */
[----:B------:R0:W-:Y:S01]  /*3020*/  SYNCS.ARRIVE.TRANS64.A1T0 RZ, [R19+UR21], RZ ;  /* 0x000000ff13ff79a7 */ /* 0x0001e20008100015 */
[----:B------:R-:W-:-:S11]  /*3030*/  WARPGROUP.DEPBAR.LE gsb0, 0x0 ;  /* 0x00008000000079c5 */ /* 0x000fd60000010000 */
[----:B------:R-:W-:Y:S05]  /*3040*/  @!P0 BRA `(.L_x_36) ;  /* 0x0000000000488947 */ /* 0x000fea0003800000 */
[----:B------:R-:W-:-:S13]  /*3050*/  ISETP.NE.AND P0, PT, R148, 0x3, PT ;  /* 0x000000039400780c */ /* 0x000fda0003f05270 */
[----:B------:R-:W-:Y:S05]  /*3060*/  @!P0 BRA `(.L_x_37) ;  /* 0x0000000000048947 */ /* 0x000fea0003800000 */
[----:B------:R-:W-:Y:S01]  /*3070*/  BPT.TRAP 0x1 ;  /* 0x000000040000795c */ /* 0x000fe20000300000 */
.L_x_37:
[----:B------:R-:W-:-:S13]  /*3080*/  ISETP.NE.AND P0, PT, R13, RZ, PT ;  /* 0x000000ff0d00720c */ /* 0x000fda0003f05270 */
[----:B------:R-:W-:-:S05]  /*3090*/  VOTEU.ANY UP0, P0 ;  /* 0x00000000003f7886 */ /* 0x000fca0000000100 */
[----:B------:R-:W-:-:S06]  /*30a0*/  @UP0 UIADD3 UR6, UR14, UR5, URZ ;  /* 0x000000050e060290 */ /* 0x000fcc000fffe03f */
[----:B------:R-:W-:Y:S02]  /*30b0*/  IMAD.U32 R18, RZ, RZ, UR6 ;  /* 0x00000006ff127e24 */ /* 0x000fe4000f8e00ff */
[----:B------:R-:W-:Y:S02]  /*30c0*/  IMAD.U32 R21, RZ, RZ, UR6 ;  /* 0x00000006ff157e24 */ /* 0x000fe4000f8e00ff */
[----:B0-----:R-:W-:-:S05]  /*30d0*/  @P0 IMAD.WIDE.U32 R18, R18, -0x33333333, RZ ;  /* 0xcccccccd12120825 */ /* 0x001fca00078e00ff */
[----:B------:R-:W-:-:S05]  /*30e0*/  @P0 SHF.R.U32.HI R18, RZ, 0x2, R19 ;  /* 0x00000002ff120819 */ /* 0x000fca0000011613 */
[----:B------:R-:W-:-:S05]  /*30f0*/  @P0 IMAD R18, R18, -0x5, R21 ;  /* 0xfffffffb12120824 */ /* 0x000fca00078e0215 */
[----:B------:R-:W-:-:S05]  /*3100*/  @P0 LEA R18, R18, UR12, 0x3 ;  /* 0x0000000c12120c11 */ /* 0x000fca000f8e18ff */
[----:B------:R-:W-:-:S05]  /*3110*/  @P0 VIADD R19, R18, 0x28 ;  /* 0x0000002812130836 */ /* 0x000fca0000000000 */
[----:B------:R-:W-:-:S04]  /*3120*/  @P0 PRMT R19, R12, 0x654, R19 ;  /* 0x000006540c130816 */ /* 0x000fc80000000013 */
[----:B------:R1:W-:Y:S01]  /*3130*/  @P0 SYNCS.ARRIVE.TRANS64.RED.A1T0 RZ, [R19+URZ], RZ ;  /* 0x000000ff13ff09a7 */ /* 0x0003e2000810043f */
[----:B------:R-:W-:-:S13]  /*3140*/  ISETP.GT.U32.AND P0, PT, R7, 0x1, PT ;  /* 0x000000010700780c */ /* 0x000fda0003f04070 */
[----:B-1----:R-:W-:Y:S05]  /*3150*/  @P0 BRA `(.L_x_36) ;  /* 0x0000000000040947 */ /* 0x002fea0003800000 */
[----:B------:R-:W-:Y:S01]  /*3160*/  BPT.TRAP 0x1 ;  /* 0x000000040000795c */ /* 0x000fe20000300000 */
.L_x_36:
[----:B------:R-:W-:Y:S01]  /*3170*/  SHF.L.U32 R18, R150, 0x1f, RZ ;  /* 0x0000001f96127819 */ /* 0x000fe200000006ff */
[----:B------:R-:W-:Y:S01]  /*3180*/  UIADD3 UR5, UR20, UR5, URZ ;  /* 0x0000000514057290 */ /* 0x000fe2000fffe03f */
[----:B------:R-:W1:Y:S01]  /*3190*/  LDC R29, c[0x0][0x288] ;  /* 0x0000a200ff1d7b82 */ /* 0x000e620000000800 */
[----:B------:R-:W-:Y:S01]  /*31a0*/  UISETP.GE.U32.AND UP1, UPT, UR20, 0x5, UPT ;  /* 0x000000051400788c */ /* 0x000fe2000bf26070 */
[----:B------:R-:W-:Y:S01]  /*31b0*/  IMAD.SHL.U32 R26, R16, 0x2, RZ ;  /* 0x00000002101a7824 */ /* 0x000fe200078e00ff */
[----:B------:R-:W-:Y:S02]  /*31c0*/  UISETP.GT.U32.AND UP0, UPT, UR5, 0x4, UPT ;  /* 0x000000040500788c */ /* 0x000fe4000bf04070 */
[----:B------:R-:W-:Y:S02]  /*31d0*/  UIMAD.WIDE.U32 UR6, UR5, -0x33333333, URZ ;  /* 0xcccccccd050678a5 */ /* 0x000fe4000f8e003f */
[----:B------:R-:W-:Y:S01]  /*31e0*/  UISETP.LT.U32.AND UP0, UPT, UR20, 0x5, UP0 ;  /* 0x000000051400788c */ /* 0x000fe20008701070 */
[----:B------:R-:W4:Y:S01]  /*31f0*/  SYNCS.PHASECHK.TRANS64.TRYWAIT P0, [UR15+0x8], R18 ;  /* 0x00000812ff0075a7 */ /* 0x000f22000800014f */
[----:B------:R-:W-:Y:S01]  /*3200*/  USHF.R.U32.HI UR6, URZ, 0x2, UR7 ;  /* 0x000000023f067899 */ /* 0x000fe20008011607 */
[----:B------:R-:W-:Y:S01]  /*3210*/  SHF.R.S32.HI R27, RZ, 0x1f, R26 ;  /* 0x0000001fff1b7819 */ /* 0x000fe2000001141a */
[----:B------:R-:W-:-:S02]  /*3220*/  USEL UR8, URZ, 0x1, !UP0 ;  /* 0x000000013f087887 */ /* 0x000fc4000c000000 */
[----:B------:R-:W-:Y:S02]  /*3230*/  UIMAD UR5, UR6, -0x5, UR5 ;  /* 0xfffffffb060578a4 */ /* 0x000fe4000f8e0205 */
[----:B------:R-:W-:-:S04]  /*3240*/  ULOP3.LUT UR4, UR4, UR8, URZ, 0x3c, !UPT ;  /* 0x0000000804047292 */ /* 0x000fc8000f8e3c3f */
[----:B------:R-:W-:Y:S01]  /*3250*/  @UP1 ULOP3.LUT UR4, UR4, 0x1, UR6, 0x78, !UPT ;  /* 0x0000000104041892 */ /* 0x000fe2000f8e7806 */
[----:B-1--4-:R-:W-:Y:S11]  /*3260*/  @!P0 BRA `(.L_x_38) ;  /* 0x0000006000388947 */ /* 0x012ff60003800000 */
.L_x_197:
[----:B------:R-:W-:Y:S01]  /*3270*/  IMAD.SHL.U32 R28, R6, 0x40, RZ ;  /* 0x00000040061c7824 */ /* 0x000fe200078e00ff */
[----:B------:R-:W-:Y:S01]  /*3280*/  ULDC UR8, c[0x0][0x284] ;  /* 0x0000a10000087ab9 */ /* 0x000fe20000000800 */
[----:B------:R-:W-:Y:S01]  /*3290*/  IMAD.SHL.U32 R33, R5, 0x80, RZ ;  /* 0x0000008005217824 */ /* 0x000fe200078e00ff */
[----:B------:R-:W-:Y:S01]  /*32a0*/  SHF.R.S32.HI R34, RZ, 0x1f, R4 ;  /* 0x0000001fff227819 */ /* 0x000fe20000011404 */
[----:B------:R-:W-:Y:S01]  /*32b0*/  ULDC.64 UR6, c[0x0][0x5d0] ;  /* 0x0001740000067ab9 */ /* 0x000fe20000000a00 */
[----:B------:R-:W-:Y:S01]  /*32c0*/  ISETP.GE.AND P0, PT, R28, UR8, PT ;  /* 0x000000081c007c0c */ /* 0x000fe2000bf06270 */
[----:B0-----:R-:W-:Y:S01]  /*32d0*/  IMAD.WIDE.U32 R18, R4, UR6, R26 ;  /* 0x0000000604127c25 */ /* 0x001fe2000f8e001a */
[----:B------:R-:W-:Y:S02]  /*32e0*/  SHF.R.S32.HI R32, RZ, 0x1f, R33 ;  /* 0x0000001fff207819 */ /* 0x000fe40000011421 */
[C---:B------:R-:W-:Y:S01]  /*32f0*/  ISETP.GE.OR P0, PT, R33.reuse, R29, P0 ;  /* 0x0000001d2100720c */ /* 0x040fe20000706670 */
[----:B------:R-:W-:Y:S01]  /*3300*/  IMAD R5, R34, UR6, RZ ;  /* 0x0000000622057c24 */ /* 0x000fe2000f8e02ff */
[----:B------:R-:W-:-:S03]  /*3310*/  IADD3 R18, P1, R33, R18, RZ ;  /* 0x0000001221127210 */ /* 0x000fc60007f3e0ff */
[----:B------:R-:W-:-:S05]  /*3320*/  IMAD R5, R4, UR7, R5 ;  /* 0x0000000704057c24 */ /* 0x000fca000f8e0205 */
[----:B------:R-:W-:-:S03]  /*3330*/  IADD3.X R19, R32, R19, R5, P1, !PT ;  /* 0x0000001320137210 */ /* 0x000fc60000ffe405 */
[----:B------:R-:W-:Y:S05]  /*3340*/  @P0 BRA `(.L_x_39) ;  /* 0x0000004400b80947 */ /* 0x000fea0003800000 */
[----:B------:R-:W0:Y:S01]  /*3350*/  LDC.64 R30, c[0x0][0x5c8] ;  /* 0x00017200ff1e7b82 */ /* 0x000e220000000a00 */
[----:B------:R-:W-:Y:S01]  /*3360*/  IMAD.WIDE R24, R6, 0x40, R10 ;  /* 0x0000004006187825 */ /* 0x000fe200078e020a */
[----:B------:R-:W-:Y:S01]  /*3370*/  ULDC.64 UR6, c[0x0][0x5c0] ;  /* 0x0001700000067ab9 */ /* 0x000fe20000000a00 */
[----:B------:R-:W-:Y:S02]  /*3380*/  BSSY B0, `(.L_x_39) ;  /* 0x000046a000007945 */ /* 0x000fe40003800000 */
[----:B------:R-:W-:-:S04]  /*3390*/  IMAD R6, R16, -0x2, R29 ;  /* 0xfffffffe10067824 */ /* 0x000fc800078e021d */
[----:B------:R-:W-:Y:S02]  /*33a0*/  IMAD.IADD R6, R6, 0x1, -R33 ;  /* 0x0000000106067824 */ /* 0x000fe400078e0a21 */
[-C--:B0-----:R-:W-:Y:S02]  /*33b0*/  IMAD R5, R25, R30.reuse, RZ ;  /* 0x0000001e19057224 */ /* 0x081fe400078e02ff */
[----:B------:R-:W-:-:S04]  /*33c0*/  IMAD.WIDE.U32 R18, R24, R30, R18 ;  /* 0x0000001e18127225 */ /* 0x000fc800078e0012 */
[----:B------:R-:W-:Y:S01]  /*33d0*/  IMAD R21, R24, R31, R5 ;  /* 0x0000001f18157224 */ /* 0x000fe200078e0205 */
[----:B------:R-:W-:Y:S02]  /*33e0*/  LEA R5, P0, R30, R18, 0x3 ;  /* 0x000000121e057211 */ /* 0x000fe400078018ff */
[----:B------:R-:W-:Y:S01]  /*33f0*/  IADD3 R20, P1, R18, UR6, RZ ;  /* 0x0000000612147c10 */ /* 0x000fe2000ff3e0ff */
[----:B------:R-:W-:Y:S01]  /*3400*/  IMAD.IADD R21, R19, 0x1, R21 ;  /* 0x0000000113157824 */ /* 0x000fe200078e0215 */
[----:B------:R-:W-:-:S04]  /*3410*/  IADD3 R18, P3, R5, UR6, RZ ;  /* 0x0000000605127c10 */ /* 0x000fc8000ff7e0ff */
[----:B------:R-:W-:Y:S01]  /*3420*/  LEA.HI.X R5, R30, R21, R31, 0x3, P0 ;  /* 0x000000151e057211 */ /* 0x000fe200000f1c1f */
[----:B------:R-:W-:Y:S01]  /*3430*/  IMAD.IADD R30, R17, 0x1, -R28 ;  /* 0x00000001111e7824 */ /* 0x000fe200078e0a1c */
[----:B---3-5:R-:W-:Y:S02]  /*3440*/  FSETP.NEU.AND P0, PT, R15, RZ, PT ;  /* 0x000000ff0f00720b */ /* 0x028fe40003f0d000 */
[----:B------:R-:W-:Y:S02]  /*3450*/  IADD3.X R21, R21, UR7, RZ, P1, !PT ;  /* 0x0000000715157c10 */ /* 0x000fe40008ffe4ff */
[----:B------:R-:W-:-:S09]  /*3460*/  IADD3.X R19, R5, UR7, RZ, P3, !PT ;  /* 0x0000000705137c10 */ /* 0x000fd20009ffe4ff */
[----:B------:R-:W-:Y:S05]  /*3470*/  @!P0 BRA `(.L_x_40) ;  /* 0x0000003400608947 */ /* 0x000fea0003800000 */
[----:B------:R-:W-:Y:S01]  /*3480*/  ULDC.64 UR6, c[0x0][0x5b8] ;  /* 0x00016e0000067ab9 */ /* 0x000fe20000000a00 */
[----:B------:R-:W-:Y:S01]  /*3490*/  ULDC.64 UR8, c[0x0][0x5a8] ;  /* 0x00016a0000087ab9 */ /* 0x000fe20000000a00 */
[----:B------:R-:W-:Y:S01]  /*34a0*/  IMAD.WIDE.U32 R26, R4, UR6, R26 ;  /* 0x00000006041a7c25 */ /* 0x000fe2000f8e001a */
[----:B------:R-:W-:Y:S01]  /*34b0*/  BSSY B1, `(.L_x_41) ;  /* 0x0000010000017945 */ /* 0x000fe20003800000 */
[----:B------:R-:W-:Y:S02]  /*34c0*/  PRMT R28, RZ, 0x7610, R28 ;  /* 0x00007610ff1c7816 */ /* 0x000fe4000000001c */
[----:B------:R-:W-:Y:S01]  /*34d0*/  IMAD R5, R34, UR6, RZ ;  /* 0x0000000622057c24 */ /* 0x000fe2000f8e02ff */
[----:B------:R-:W-:-:S03]  /*34e0*/  IADD3 R26, P0, R33, R26, RZ ;  /* 0x0000001a211a7210 */ /* 0x000fc60007f1e0ff */
[----:B------:R-:W-:Y:S01]  /*34f0*/  IMAD R5, R4, UR7, R5 ;  /* 0x0000000704057c24 */ /* 0x000fe2000f8e0205 */
[----:B------:R-:W-:Y:S02]  /*3500*/  ULDC.64 UR6, c[0x0][0x5b0] ;  /* 0x00016c0000067ab9 */ /* 0x000fe40000000a00 */
[----:B------:R-:W-:Y:S02]  /*3510*/  IMAD R29, R25, UR6, RZ ;  /* 0x00000006191d7c24 */ /* 0x000fe4000f8e02ff */
[----:B------:R-:W-:Y:S02]  /*3520*/  IADD3.X R27, R32, R27, R5, P0, !PT ;  /* 0x0000001b201b7210 */ /* 0x000fe400007fe405 */
[----:B------:R-:W-:Y:S01]  /*3530*/  ISETP.GE.AND P0, PT, R30, 0x1, PT ;  /* 0x000000011e00780c */ /* 0x000fe20003f06270 */
[C---:B------:R-:W-:Y:S02]  /*3540*/  IMAD R29, R24.reuse, UR7, R29 ;  /* 0x00000007181d7c24 */ /* 0x040fe4000f8e021d */
[----:B------:R-:W-:Y:S01]  /*3550*/  IMAD.WIDE.U32 R4, R24, UR6, R26 ;  /* 0x0000000618047c25 */ /* 0x000fe2000f8e001a */
[----:B------:R-:W-:-:S02]  /*3560*/  ISETP.LT.OR P4, PT, R6, 0x1, !P0 ;  /* 0x000000010600780c */ /* 0x000fc40004781670 */
[----:B------:R-:W-:-:S04]  /*3570*/  IADD3 R4, P1, R4, UR8, RZ ;  /* 0x0000000804047c10 */ /* 0x000fc8000ff3e0ff */
[----:B------:R-:W-:-:S07]  /*3580*/  IADD3.X R5, R5, UR9, R29, P1, !PT ;  /* 0x0000000905057c10 */ /* 0x000fce0008ffe41d */
[----:B------:R-:W-:Y:S05]  /*3590*/  @P4 BRA `(.L_x_42) ;  /* 0x0000000000044947 */ /* 0x000fea0003800000 */
[----:B------:R0:W5:Y:S02]  /*35a0*/  LDG.E.U8 R28, desc[UR18][R4.64] ;  /* 0x00000012041c7981 */ /* 0x000164000c1e1100 */
.L_x_42:
[----:B------:R-:W-:Y:S05]  /*35b0*/  BSYNC B1 ;  /* 0x0000000000017941 */ /* 0x000fea0003800000 */
.L_x_41:
[----:B-----5:R-:W-:Y:S01]  /*35c0*/  LOP3.LUT R28, R28, 0xff, RZ, 0xc0, !PT ;  /* 0x000000ff1c1c7812 */ /* 0x020fe200078ec0ff */
[----:B------:R-:W-:Y:S01]  /*35d0*/  BSSY B1, `(.L_x_43) ;  /* 0x000000b000017945 */ /* 0x000fe20003800000 */
[----:B------:R-:W-:Y:S02]  /*35e0*/  ISETP.LT.OR P3, PT, R6, 0x2, !P0 ;  /* 0x000000020600780c */ /* 0x000fe40004761670 */
[----:B------:R-:W-:-:S05]  /*35f0*/  F2FP.F16.E4M3.UNPACK_B R28, R28 ;  /* 0x0000001cff1c723e */ /* 0x000fca00020006ff */
[----:B------:R-:W-:-:S05]  /*3600*/  HADD2.F32 R28, -RZ, R28.H0_H0 ;  /* 0x2000001cff1c7230 */ /* 0x000fca0000004100 */
[----:B------:R-:W-:-:S04]  /*3610*/  FMUL R28, R28, R15 ;  /* 0x0000000f1c1c7220 */ /* 0x000fc80000400000 */
[----:B--2---:R-:W-:-:S05]  /*3620*/  FFMA R28, R151, R14, R28 ;  /* 0x0000000e971c7223 */ /* 0x004fca000000001c */
[----:B------:R-:W-:Y:S02]  /*3630*/  F2FP.SATFINITE.E4M3.F32.PACK_AB_MERGE_C R29, RZ, R28, RZ ;  /* 0x0000001cff1d723e */ /* 0x000fe400048070ff */
[----:B------:R-:W-:-:S03]  /*3640*/  PRMT R28, RZ, 0x7610, R28 ;  /* 0x00007610ff1c7816 */ /* 0x000fc6000000001c */
[----:B------:R1:W-:Y:S01]  /*3650*/  @!P4 STG.E.U8 desc[UR18][R20.64], R29 ;  /* 0x0000001d1400c986 */ /* 0x0003e2000c101112 */
[----:B------:R-:W-:Y:S05]  /*3660*/  @P3 BRA `(.L_x_44) ;  /* 0x0000000000043947 */ /* 0x000fea0003800000 */
[----:B------:R2:W5:Y:S02]  /*3670*/  LDG.E.U8 R28, desc[UR18][R4.64+0x1] ;  /* 0x00000112041c7981 */ /* 0x000564000c1e1100 */
.L_x_44:
[----:B------:R-:W-:Y:S05]  /*3680*/  BSYNC B1 ;  /* 0x0000000000017941 */ /* 0x000fea0003800000 */
.L_x_43:
[----:B-----5:R-:W-:Y:S01]  /*3690*/  LOP3.LUT R28, R28, 0xff, RZ, 0xc0, !PT ;  /* 0x000000ff1c1c7812 */ /* 0x020fe200078ec0ff */
[----:B------:R-:W-:Y:S01]  /*36a0*/  BSSY B1, `(.L_x_45) ;  /* 0x0000013000017945 */ /* 0x000fe20003800000 */
[----:B-1----:R-:W-:Y:S02]  /*36b0*/  IADD3 R29, P1, R24, 0x8, RZ ;  /* 0x00000008181d7810 */ /* 0x002fe40007f3e0ff */
[----:B------:R-:W-:-:S03]  /*36c0*/  F2FP.F16.E4M3.UNPACK_B R28, R28 ;  /* 0x0000001cff1c723e */ /* 0x000fc600020006ff */
[----:B------:R-:W-:Y:S01]  /*36d0*/  IMAD.X R24, RZ, RZ, R25, P1 ;  /* 0x000000ffff187224 */ /* 0x000fe200008e0619 */
[----:B------:R-:W-:Y:S01]  /*36e0*/  ISETP.GE.AND P1, PT, R30, 0x9, PT ;  /* 0x000000091e00780c */ /* 0x000fe20003f26270 */
[----:B------:R-:W-:Y:S02]  /*36f0*/  HADD2.F32 R28, -RZ, R28.H0_H0 ;  /* 0x2000001cff1c7230 */ /* 0x000fe40000004100 */
[----:B------:R-:W-:Y:S01]  /*3700*/  IMAD R24, R24, UR6, RZ ;  /* 0x0000000618187c24 */ /* 0x000fe2000f8e02ff */
[----:B------:R-:W-:Y:S01]  /*3710*/  ISETP.LT.OR P5, PT, R6, 0x1, !P1 ;  /* 0x000000010600780c */ /* 0x000fe20004fa1670 */
[----:B------:R-:W-:-:S04]  /*3720*/  IMAD.WIDE.U32 R26, R29, UR6, R26 ;  /* 0x000000061d1a7c25 */ /* 0x000fc8000f8e001a */
[----:B------:R-:W-:Y:S01]  /*3730*/  FMUL R25, R28, R15 ;  /* 0x0000000f1c197220 */ /* 0x000fe20000400000 */
[----:B------:R-:W-:-:S03]  /*3740*/  IMAD R29, R29, UR7, R24 ;  /* 0x000000071d1d7c24 */ /* 0x000fc6000f8e0218 */
[----:B------:R-:W-:Y:S01]  /*3750*/  FFMA R25, R146, R14, R25 ;  /* 0x0000000e92197223 */ /* 0x000fe20000000019 */
[----:B------:R-:W-:Y:S02]  /*3760*/  IADD3 R24, P4, R26, UR8, RZ ;  /* 0x000000081a187c10 */ /* 0x000fe4000ff9e0ff */
[----:B------:R-:W-:Y:S02]  /*3770*/  PRMT R26, RZ, 0x7610, R26 ;  /* 0x00007610ff1a7816 */ /* 0x000fe4000000001a */
[----:B------:R-:W-:Y:S02]  /*3780*/  F2FP.SATFINITE.E4M3.F32.PACK_AB_MERGE_C R31, RZ, R25, RZ ;  /* 0x00000019ff1f723e */ /* 0x000fe400048070ff */
[----:B------:R-:W-:-:S03]  /*3790*/  IADD3.X R25, R27, UR9, R29, P4, !PT ;  /* 0x000000091b197c10 */ /* 0x000fc6000a7fe41d */
[----:B------:R1:W-:Y:S01]  /*37a0*/  @!P3 STG.E.U8 desc[UR18][R20.64+0x1], R31 ;  /* 0x0000011f1400b986 */ /* 0x0003e2000c101112 */
[----:B------:R-:W-:Y:S05]  /*37b0*/  @P5 BRA `(.L_x_46) ;  /* 0x0000000000045947 */ /* 0x000fea0003800000 */
[----:B------:R3:W5:Y:S02]  /*37c0*/  LDG.E.U8 R26, desc[UR18][R24.64] ;  /* 0x00000012181a7981 */ /* 0x000764000c1e1100 */
.L_x_46:
[----:B------:R-:W-:Y:S05]  /*37d0*/  BSYNC B1 ;  /* 0x0000000000017941 */ /* 0x000fea0003800000 */
.L_x_45:
[----:B-----5:R-:W-:Y:S01]  /*37e0*/  LOP3.LUT R26, R26, 0xff, RZ, 0xc0, !PT ;  /* 0x000000ff1a1a7812 */ /* 0x020fe200078ec0ff */
[----:B------:R-:W-:Y:S01]  /*37f0*/  BSSY B1, `(.L_x_47) ;  /* 0x000000b000017945 */ /* 0x000fe20003800000 */
[----:B------:R-:W-:Y:S02]  /*3800*/  ISETP.LT.OR P3, PT, R6, 0x2, !P1 ;  /* 0x000000020600780c */ /* 0x000fe40004f61670 */
[----:B------:R-:W-:-:S05]  /*3810*/  F2FP.F16.E4M3.UNPACK_B R26, R26 ;  /* 0x0000001aff1a723e */ /* 0x000fca00020006ff */
[----:B------:R-:W-:-:S05]  /*3820*/  HADD2.F32 R26, -RZ, R26.H0_H0 ;  /* 0x2000001aff1a7230 */ /* 0x000fca0000004100 */
[----:B------:R-:W-:-:S04]  /*3830*/  FMUL R26, R26, R15 ;  /* 0x0000000f1a1a7220 */ /* 0x000fc80000400000 */
[----:B------:R-:W-:-:S05]  /*3840*/  FFMA R26, R149, R14, R26 ;  /* 0x0000000e951a7223 */ /* 0x000fca000000001a */
[----:B------:R-:W-:Y:S02]  /*3850*/  F2FP.SATFINITE.E4M3.F32.PACK_AB_MERGE_C R27, RZ, R26, RZ ;  /* 0x0000001aff1b723e */ /* 0x000fe400048070ff */
[----:B------:R-:W-:-:S03]  /*3860*/  PRMT R26, RZ, 0x7610, R26 ;  /* 0x00007610ff1a7816 */ /* 0x000fc6000000001a */
[----:B------:R4:W-:Y:S01]  /*3870*/  @!P5 STG.E.U8 desc[UR18][R18.64], R27 ;  /* 0x0000001b1200d986 */ /* 0x0009e2000c101112 */
[----:B------:R-:W-:Y:S05]  /*3880*/  @P3 BRA `(.L_x_48) ;  /* 0x0000000000043947 */ /* 0x000fea0003800000 */
[----:B------:R0:W5:Y:S02]  /*3890*/  LDG.E.U8 R26, desc[UR18][R24.64+0x1] ;  /* 0x00000112181a7981 */ /* 0x000164000c1e1100 */
.L_x_48:
[----:B------:R-:W-:Y:S05]  /*38a0*/  BSYNC B1 ;  /* 0x0000000000017941 */ /* 0x000fea0003800000 */
.L_x_47:
[----:B-----5:R-:W-:Y:S01]  /*38b0*/  LOP3.LUT R26, R26, 0xff, RZ, 0xc0, !PT ;  /* 0x000000ff1a1a7812 */ /* 0x020fe200078ec0ff */
[----:B------:R-:W-:Y:S01]  /*38c0*/  BSSY B1, `(.L_x_49) ;  /* 0x000000b000017945 */ /* 0x000fe20003800000 */
[----:B------:R-:W-:Y:S02]  /*38d0*/  ISETP.LT.OR P4, PT, R6, 0x9, !P0 ;  /* 0x000000090600780c */ /* 0x000fe40004781670 */
[----:B------:R-:W-:-:S05]  /*38e0*/  F2FP.F16.E4M3.UNPACK_B R26, R26 ;  /* 0x0000001aff1a723e */ /* 0x000fca00020006ff */
[----:B------:R-:W-:-:S05]  /*38f0*/  HADD2.F32 R26, -RZ, R26.H0_H0 ;  /* 0x2000001aff1a7230 */ /* 0x000fca0000004100 */
[----:B----4-:R-:W-:Y:S01]  /*3900*/  FMUL R27, R26, R15 ;  /* 0x0000000f1a1b7220 */ /* 0x010fe20000400000 */
[----:B------:R-:W-:-:S03]  /*3910*/  PRMT R26, RZ, 0x7610, R26 ;  /* 0x00007610ff1a7816 */ /* 0x000fc6000000001a */
[----:B------:R-:W-:-:S05]  /*3920*/  FFMA R27, R144, R14, R27 ;  /* 0x0000000e901b7223 */ /* 0x000fca000000001b */
[----:B------:R-:W-:-:S05]  /*3930*/  F2FP.SATFINITE.E4M3.F32.PACK_AB_MERGE_C R27, RZ, R27, RZ ;  /* 0x0000001bff1b723e */ /* 0x000fca00048070ff */
[----:B------:R4:W-:Y:S01]  /*3940*/  @!P3 STG.E.U8 desc[UR18][R18.64+0x1], R27 ;  /* 0x0000011b1200b986 */ /* 0x0009e2000c101112 */
[----:B------:R-:W-:Y:S05]  /*3950*/  @P4 BRA `(.L_x_50) ;  /* 0x0000000000044947 */ /* 0x000fea0003800000 */
[----:B------:R0:W5:Y:S02]  /*3960*/  LDG.E.U8 R26, desc[UR18][R4.64+0x8] ;  /* 0x00000812041a7981 */ /* 0x000164000c1e1100 */
.L_x_50:
[----:B------:R-:W-:Y:S05]  /*3970*/  BSYNC B1 ;  /* 0x0000000000017941 */ /* 0x000fea0003800000 */
.L_x_49:
[----:B-----5:R-:W-:Y:S01]  /*3980*/  LOP3.LUT R26, R26, 0xff, RZ, 0xc0, !PT ;  /* 0x000000ff1a1a7812 */ /* 0x020fe200078ec0ff */
[----:B------:R-:W-:Y:S01]  /*3990*/  BSSY B1, `(.L_x_51) ;  /* 0x000000b000017945 */ /* 0x000fe20003800000 */
[----:B------:R-:W-:Y:S02]  /*39a0*/  ISETP.LT.OR P3, PT, R6, 0xa, !P0 ;  /* 0x0000000a0600780c */ /* 0x000fe40004761670 */
[----:B------:R-:W-:-:S05]  /*39b0*/  F2FP.F16.E4M3.UNPACK_B R26, R26 ;  /* 0x0000001aff1a723e */ /* 0x000fca00020006ff */
[----:B------:R-:W-:-:S05]  /*39c0*/  HADD2.F32 R26, -RZ, R26.H0_H0 ;  /* 0x2000001aff1a7230 */ /* 0x000fca0000004100 */
[----:B------:R-:W-:-:S04]  /*39d0*/  FMUL R26, R26, R15 ;  /* 0x0000000f1a1a7220 */ /* 0x000fc80000400000 */
[----:B------:R-:W-:-:S05]  /*39e0*/  FFMA R26, R147, R14, R26 ;  /* 0x0000000e931a7223 */ /* 0x000fca000000001a */
[----:B----4-:R-:W-:Y:S02]  /*39f0*/  F2FP.SATFINITE.E4M3.F32.PACK_AB_MERGE_C R27, RZ, R26, RZ ;  /* 0x0000001aff1b723e */ /* 0x010fe400048070ff */
[----:B------:R-:W-:-:S03]  /*3a00*/  PRMT R26, RZ, 0x7610, R26 ;  /* 0x00007610ff1a7816 */ /* 0x000fc6000000001a */
[----:B------:R4:W-:Y:S01]  /*3a10*/  @!P4 STG.E.U8 desc[UR18][R20.64+0x8], R27 ;  /* 0x0000081b1400c986 */ /* 0x0009e2000c101112 */
[----:B------:R-:W-:Y:S05]  /*3a20*/  @P3 BRA `(.L_x_52) ;  /* 0x0000000000043947 */ /* 0x000fea0003800000 */
[----:B------:R0:W5:Y:S02]  /*3a30*/  LDG.E.U8 R26, desc[UR18][R4.64+0x9] ;  /* 0x00000912041a7981 */ /* 0x000164000c1e1100 */
.L_x_52:
[----:B------:R-:W-:Y:S05]  /*3a40*/  BSYNC B1 ;  /* 0x0000000000017941 */ /* 0x000fea0003800000 */
.L_x_51:
        /* <DEDUP_REMOVED lines=12> */
.L_x_54:
[----:B------:R-:W-:Y:S05]  /*3b10*/  BSYNC B1 ;  /* 0x0000000000017941 */ /* 0x000fea0003800000 */
.L_x_53:
        /* <DEDUP_REMOVED lines=12> */
.L_x_56:
[----:B------:R-:W-:Y:S05]  /*3be0*/  BSYNC B1 ;  /* 0x0000000000017941 */ /* 0x000fea0003800000 */
.L_x_55:
        /* <DEDUP_REMOVED lines=12> */
.L_x_58:
[----:B------:R-:W-:Y:S05]  /*3cb0*/  BSYNC B1 ;  /* 0x0000000000017941 */ /* 0x000fea0003800000 */
.L_x_57:
        /* <DEDUP_REMOVED lines=12> */
.L_x_60:
[----:B------:R-:W-:Y:S05]  /*3d80*/  BSYNC B1 ;  /* 0x0000000000017941 */ /* 0x000fea0003800000 */
.L_x_59:
        /* <DEDUP_REMOVED lines=12> */
.L_x_62:
[----:B------:R-:W-:Y:S05]  /*3e50*/  BSYNC B1 ;  /* 0x0000000000017941 */ /* 0x000fea0003800000 */
.L_x_61:
        /* <DEDUP_REMOVED lines=12> */
.L_x_64:
[----:B------:R-:W-:Y:S05]  /*3f20*/  BSYNC B1 ;  /* 0x0000000000017941 */ /* 0x000fea0003800000 */
.L_x_63:
        /* <DEDUP_REMOVED lines=12> */
.L_x_66:
[----:B------:R-:W-:Y:S05]  /*3ff0*/  BSYNC B1 ;  /* 0x0000000000017941 */ /* 0x000fea0003800000 */
.L_x_65:
        /* <DEDUP_REMOVED lines=12> */
.L_x_68:
[----:B------:R-:W-:Y:S05]  /*40c0*/  BSYNC B1 ;  /* 0x0000000000017941 */ /* 0x000fea0003800000 */
.L_x_67:
        /* <DEDUP_REMOVED lines=12> */
.L_x_70:
[----:B------:R-:W-:Y:S05]  /*4190*/  BSYNC B1 ;  /* 0x0000000000017941 */ /* 0x000fea0003800000 */
.L_x_69:
        /* <DEDUP_REMOVED lines=12> */
.L_x_72:
[----:B------:R-:W-:Y:S05]  /*4260*/  BSYNC B1 ;  /* 0x0000000000017941 */ /* 0x000fea0003800000 */
.L_x_71:
        /* <DEDUP_REMOVED lines=12> */
.L_x_74:
[----:B------:R-:W-:Y:S05]  /*4330*/  BSYNC B1 ;  /* 0x0000000000017941 */ /* 0x000fea0003800000 */
.L_x_73:
        /* <DEDUP_REMOVED lines=12> */
.L_x_76:
[----:B------:R-:W-:Y:S05]  /*4400*/  BSYNC B1 ;  /* 0x0000000000017941 */ /* 0x000fea0003800000 */
.L_x_75:
        /* <DEDUP_REMOVED lines=12> */
.L_x_78:
[----:B------:R-:W-:Y:S05]  /*44d0*/  BSYNC B1 ;  /* 0x0000000000017941 */ /* 0x000fea0003800000 */
.L_x_77:
        /* <DEDUP_REMOVED lines=12> */
.L_x_80:
[----:B------:R-:W-:Y:S05]  /*45a0*/  BSYNC B1 ;  /* 0x0000000000017941 */ /* 0x000fea0003800000 */
.L_x_79:
        /* <DEDUP_REMOVED lines=12> */
.L_x_82:
[----:B------:R-:W-:Y:S05]  /*4670*/  BSYNC B1 ;  /* 0x0000000000017941 */ /* 0x000fea0003800000 */
.L_x_81:
        /* <DEDUP_REMOVED lines=12> */
.L_x_84:
[----:B------:R-:W-:Y:S05]  /*4740*/  BSYNC B1 ;  /* 0x0000000000017941 */ /* 0x000fea0003800000 */
.L_x_83:
        /* <DEDUP_REMOVED lines=12> */
.L_x_86:
[----:B------:R-:W-:Y:S05]  /*4810*/  BSYNC B1 ;  /* 0x0000000000017941 */ /* 0x000fea0003800000 */
.L_x_85:
        /* <DEDUP_REMOVED lines=12> */
.L_x_88:
[----:B------:R-:W-:Y:S05]  /*48e0*/  BSYNC B1 ;  /* 0x0000000000017941 */ /* 0x000fea0003800000 */
.L_x_87:
        /* <DEDUP_REMOVED lines=12> */
.L_x_90:
[----:B------:R-:W-:Y:S05]  /*49b0*/  BSYNC B1 ;  /* 0x0000000000017941 */ /* 0x000fea0003800000 */
.L_x_89:
        /* <DEDUP_REMOVED lines=12> */
.L_x_92:
[----:B------:R-:W-:Y:S05]  /*4a80*/  BSYNC B1 ;  /* 0x0000000000017941 */ /* 0x000fea0003800000 */
.L_x_91:
        /* <DEDUP_REMOVED lines=12> */
.L_x_94:
[----:B------:R-:W-:Y:S05]  /*4b50*/  BSYNC B1 ;  /* 0x0000000000017941 */ /* 0x000fea0003800000 */
.L_x_93:
        /* <DEDUP_REMOVED lines=12> */
.L_x_96:
[----:B------:R-:W-:Y:S05]  /*4c20*/  BSYNC B1 ;  /* 0x0000000000017941 */ /* 0x000fea0003800000 */
.L_x_95:
        /* <DEDUP_REMOVED lines=12> */
.L_x_98:
[----:B------:R-:W-:Y:S05]  /*4cf0*/  BSYNC B1 ;  /* 0x0000000000017941 */ /* 0x000fea0003800000 */
.L_x_97:
        /* <DEDUP_REMOVED lines=12> */
.L_x_100:
[----:B------:R-:W-:Y:S05]  /*4dc0*/  BSYNC B1 ;  /* 0x0000000000017941 */ /* 0x000fea0003800000 */
.L_x_99:
        /* <DEDUP_REMOVED lines=12> */
.L_x_102:
[----:B------:R-:W-:Y:S05]  /*4e90*/  BSYNC B1 ;  /* 0x0000000000017941 */ /* 0x000fea0003800000 */
.L_x_101:
        /* <DEDUP_REMOVED lines=12> */
.L_x_104:
[----:B------:R-:W-:Y:S05]  /*4f60*/  BSYNC B1 ;  /* 0x0000000000017941 */ /* 0x000fea0003800000 */
.L_x_103:
        /* <DEDUP_REMOVED lines=12> */
.L_x_106:
[----:B------:R-:W-:Y:S05]  /*5030*/  BSYNC B1 ;  /* 0x0000000000017941 */ /* 0x000fea0003800000 */
.L_x_105:
        /* <DEDUP_REMOVED lines=12> */
.L_x_108:
[----:B------:R-:W-:Y:S05]  /*5100*/  BSYNC B1 ;  /* 0x0000000000017941 */ /* 0x000fea0003800000 */
.L_x_107:
        /* <DEDUP_REMOVED lines=12> */
.L_x_110:
[----:B------:R-:W-:Y:S05]  /*51d0*/  BSYNC B1 ;  /* 0x0000000000017941 */ /* 0x000fea0003800000 */
.L_x_109:
        /* <DEDUP_REMOVED lines=12> */
.L_x_112:
[----:B------:R-:W-:Y:S05]  /*52a0*/  BSYNC B1 ;  /* 0x0000000000017941 */ /* 0x000fea0003800000 */
.L_x_111:
        /* <DEDUP_REMOVED lines=12> */
.L_x_114:
[----:B------:R-:W-:Y:S05]  /*5370*/  BSYNC B1 ;  /* 0x0000000000017941 */ /* 0x000fea0003800000 */
.L_x_113:
        /* <DEDUP_REMOVED lines=12> */
.L_x_116:
[----:B------:R-:W-:Y:S05]  /*5440*/  BSYNC B1 ;  /* 0x0000000000017941 */ /* 0x000fea0003800000 */
.L_x_115:
        /* <DEDUP_REMOVED lines=12> */
.L_x_118:
[----:B------:R-:W-:Y:S05]  /*5510*/  BSYNC B1 ;  /* 0x0000000000017941 */ /* 0x000fea0003800000 */
.L_x_117:
        /* <DEDUP_REMOVED lines=12> */
.L_x_120:
[----:B------:R-:W-:Y:S05]  /*55e0*/  BSYNC B1 ;  /* 0x0000000000017941 */ /* 0x000fea0003800000 */
.L_x_119:
        /* <DEDUP_REMOVED lines=12> */
.L_x_122:
[----:B------:R-:W-:Y:S05]  /*56b0*/  BSYNC B1 ;  /* 0x0000000000017941 */ /* 0x000fea0003800000 */
.L_x_121:
        /* <DEDUP_REMOVED lines=12> */
.L_x_124:
[----:B------:R-:W-:Y:S05]  /*5780*/  BSYNC B1 ;  /* 0x0000000000017941 */ /* 0x000fea0003800000 */
.L_x_123:
        /* <DEDUP_REMOVED lines=12> */
.L_x_126:
[----:B------:R-:W-:Y:S05]  /*5850*/  BSYNC B1 ;  /* 0x0000000000017941 */ /* 0x000fea0003800000 */
.L_x_125:
        /* <DEDUP_REMOVED lines=12> */
.L_x_128:
[----:B------:R-:W-:Y:S05]  /*5920*/  BSYNC B1 ;  /* 0x0000000000017941 */ /* 0x000fea0003800000 */
.L_x_127:
        /* <DEDUP_REMOVED lines=12> */
.L_x_130:
[----:B------:R-:W-:Y:S05]  /*59f0*/  BSYNC B1 ;  /* 0x0000000000017941 */ /* 0x000fea0003800000 */
.L_x_129:
        /* <DEDUP_REMOVED lines=12> */
.L_x_132:
[----:B------:R-:W-:Y:S05]  /*5ac0*/  BSYNC B1 ;  /* 0x0000000000017941 */ /* 0x000fea0003800000 */
.L_x_131:
        /* <DEDUP_REMOVED lines=12> */
.L_x_134:
[----:B------:R-:W-:Y:S05]  /*5b90*/  BSYNC B1 ;  /* 0x0000000000017941 */ /* 0x000fea0003800000 */
.L_x_133:
        /* <DEDUP_REMOVED lines=12> */
.L_x_136:
[----:B------:R-:W-:Y:S05]  /*5c60*/  BSYNC B1 ;  /* 0x0000000000017941 */ /* 0x000fea0003800000 */
.L_x_135:
        /* <DEDUP_REMOVED lines=12> */
.L_x_138:
[----:B------:R-:W-:Y:S05]  /*5d30*/  BSYNC B1 ;  /* 0x0000000000017941 */ /* 0x000fea0003800000 */
.L_x_137:
        /* <DEDUP_REMOVED lines=12> */
.L_x_140:
[----:B------:R-:W-:Y:S05]  /*5e00*/  BSYNC B1 ;  /* 0x0000000000017941 */ /* 0x000fea0003800000 */
.L_x_139:
        /* <DEDUP_REMOVED lines=12> */
.L_x_142:
[----:B------:R-:W-:Y:S05]  /*5ed0*/  BSYNC B1 ;  /* 0x0000000000017941 */ /* 0x000fea0003800000 */
.L_x_141:
        /* <DEDUP_REMOVED lines=12> */
.L_x_144:
[----:B------:R-:W-:Y:S05]  /*5fa0*/  BSYNC B1 ;  /* 0x0000000000017941 */ /* 0x000fea0003800000 */
.L_x_143:
        /* <DEDUP_REMOVED lines=12> */
.L_x_146:
[----:B------:R-:W-:Y:S05]  /*6070*/  BSYNC B1 ;  /* 0x0000000000017941 */ /* 0x000fea0003800000 */
.L_x_145:
        /* <DEDUP_REMOVED lines=12> */
.L_x_148:
[----:B------:R-:W-:Y:S05]  /*6140*/  BSYNC B1 ;  /* 0x0000000000017941 */ /* 0x000fea0003800000 */
.L_x_147:
        /* <DEDUP_REMOVED lines=12> */
.L_x_150:
[----:B------:R-:W-:Y:S05]  /*6210*/  BSYNC B1 ;  /* 0x0000000000017941 */ /* 0x000fea0003800000 */
.L_x_149:
        /* <DEDUP_REMOVED lines=12> */
.L_x_152:
[----:B------:R-:W-:Y:S05]  /*62e0*/  BSYNC B1 ;  /* 0x0000000000017941 */ /* 0x000fea0003800000 */
.L_x_151:
        /* <DEDUP_REMOVED lines=12> */
.L_x_154:
[----:B------:R-:W-:Y:S05]  /*63b0*/  BSYNC B1 ;  /* 0x0000000000017941 */ /* 0x000fea0003800000 */
.L_x_153:
        /* <DEDUP_REMOVED lines=12> */
.L_x_156:
[----:B------:R-:W-:Y:S05]  /*6480*/  BSYNC B1 ;  /* 0x0000000000017941 */ /* 0x000fea0003800000 */
.L_x_155:
        /* <DEDUP_REMOVED lines=12> */
.L_x_158:
[----:B------:R-:W-:Y:S05]  /*6550*/  BSYNC B1 ;  /* 0x0000000000017941 */ /* 0x000fea0003800000 */
.L_x_157:
        /* <DEDUP_REMOVED lines=12> */
.L_x_160:
[----:B------:R-:W-:Y:S05]  /*6620*/  BSYNC B1 ;  /* 0x0000000000017941 */ /* 0x000fea0003800000 */
.L_x_159:
        /* <DEDUP_REMOVED lines=12> */
.L_x_162:
[----:B------:R-:W-:Y:S05]  /*66f0*/  BSYNC B1 ;  /* 0x0000000000017941 */ /* 0x000fea0003800000 */
.L_x_161:
[----:B-----5:R-:W-:Y:S01]  /*6700*/  LOP3.LUT R26, R26, 0xff, RZ, 0xc0, !PT ;  /* 0x000000ff1a1a7812 */ /* 0x020fe200078ec0ff */
[----:B------:R-:W-:Y:S01]  /*6710*/  BSSY B1, `(.L_x_163) ;  /* 0x000000b000017945 */ /* 0x000fe20003800000 */
[----:B------:R-:W-:Y:S02]  /*6720*/  ISETP.LT.OR P0, PT, R6, 0x7a, !P0 ;  /* 0x0000007a0600780c */ /* 0x000fe40004701670 */
[----:B------:R-:W-:-:S05]  /*6730*/  F2FP.F16.E4M3.UNPACK_B R26, R26 ;  /* 0x0000001aff1a723e */ /* 0x000fca00020006ff */
[----:B------:R-:W-:-:S05]  /*6740*/  HADD2.F32 R26, -RZ, R26.H0_H0 ;  /* 0x2000001aff1a7230 */ /* 0x000fca0000004100 */
[----:B------:R-:W-:-:S04]  /*6750*/  FMUL R26, R26, R15 ;  /* 0x0000000f1a1a7220 */ /* 0x000fc80000400000 */
[----:B------:R-:W-:Y:S01]  /*6760*/  FFMA R26, R23, R14, R26 ;  /* 0x0000000e171a7223 */ /* 0x000fe2000000001a */
[----:B------:R-:W-:-:S04]  /*6770*/  PRMT R23, RZ, 0x7610, R23 ;  /* 0x00007610ff177816 */ /* 0x000fc80000000017 */
[----:B----4-:R-:W-:-:S05]  /*6780*/  F2FP.SATFINITE.E4M3.F32.PACK_AB_MERGE_C R27, RZ, R26, RZ ;  /* 0x0000001aff1b723e */ /* 0x010fca00048070ff */
[----:B------:R4:W-:Y:S01]  /*6790*/  @!P4 STG.E.U8 desc[UR18][R20.64+0x78], R27 ;  /* 0x0000781b1400c986 */ /* 0x0009e2000c101112 */
[----:B------:R-:W-:Y:S05]  /*67a0*/  @P0 BRA `(.L_x_164) ;  /* 0x0000000000040947 */ /* 0x000fea0003800000 */
[----:B------:R0:W5:Y:S02]  /*67b0*/  LDG.E.U8 R23, desc[UR18][R4.64+0x79] ;  /* 0x0000791204177981 */ /* 0x000164000c1e1100 */
.L_x_164:
[----:B------:R-:W-:Y:S05]  /*67c0*/  BSYNC B1 ;  /* 0x0000000000017941 */ /* 0x000fea0003800000 */
.L_x_163:
[----:B-----5:R-:W-:Y:S01]  /*67d0*/  LOP3.LUT R23, R23, 0xff, RZ, 0xc0, !PT ;  /* 0x000000ff17177812 */ /* 0x020fe200078ec0ff */
[----:B------:R-:W-:Y:S01]  /*67e0*/  BSSY B1, `(.L_x_165) ;  /* 0x000000b000017945 */ /* 0x000fe20003800000 */
[----:B------:R-:W-:Y:S02]  /*67f0*/  ISETP.LT.OR P3, PT, R6, 0x79, !P1 ;  /* 0x000000790600780c */ /* 0x000fe40004f61670 */
[----:B------:R-:W-:-:S05]  /*6800*/  F2FP.F16.E4M3.UNPACK_B R23, R23 ;  /* 0x00000017ff17723e */ /* 0x000fca00020006ff */
[----:B0-2---:R-:W-:-:S05]  /*6810*/  HADD2.F32 R4, -RZ, R23.H0_H0 ;  /* 0x20000017ff047230 */ /* 0x005fca0000004100 */
[----:B------:R-:W-:Y:S01]  /*6820*/  FMUL R5, R4, R15 ;  /* 0x0000000f04057220 */ /* 0x000fe20000400000 */
[----:B------:R-:W-:-:S03]  /*6830*/  PRMT R4, RZ, 0x7610, R4 ;  /* 0x00007610ff047816 */ /* 0x000fc60000000004 */
[----:B------:R-:W-:-:S05]  /*6840*/  FFMA R5, R22, R14, R5 ;  /* 0x0000000e16057223 */ /* 0x000fca0000000005 */
[----:B------:R-:W-:-:S05]  /*6850*/  F2FP.SATFINITE.E4M3.F32.PACK_AB_MERGE_C R5, RZ, R5, RZ ;  /* 0x00000005ff05723e */ /* 0x000fca00048070ff */
[----:B------:R0:W-:Y:S01]  /*6860*/  @!P0 STG.E.U8 desc[UR18][R20.64+0x79], R5 ;  /* 0x0000790514008986 */ /* 0x0001e2000c101112 */
[----:B------:R-:W-:Y:S05]  /*6870*/  @P3 BRA `(.L_x_166) ;  /* 0x0000000000043947 */ /* 0x000fea0003800000 */
[----:B------:R2:W5:Y:S02]  /*6880*/  LDG.E.U8 R4, desc[UR18][R24.64+0x78] ;  /* 0x0000781218047981 */ /* 0x000564000c1e1100 */
.L_x_166:
[----:B------:R-:W-:Y:S05]  /*6890*/  BSYNC B1 ;  /* 0x0000000000017941 */ /* 0x000fea0003800000 */
.L_x_165:
[----:B-----5:R-:W-:Y:S01]  /*68a0*/  LOP3.LUT R4, R4, 0xff, RZ, 0xc0, !PT ;  /* 0x000000ff04047812 */ /* 0x020fe200078ec0ff */
[----:B------:R-:W-:Y:S01]  /*68b0*/  BSSY B1, `(.L_x_167) ;  /* 0x000000b000017945 */ /* 0x000fe20003800000 */
[----:B------:R-:W-:Y:S02]  /*68c0*/  ISETP.LT.OR P1, PT, R6, 0x7a, !P1 ;  /* 0x0000007a0600780c */ /* 0x000fe40004f21670 */
[----:B------:R-:W-:-:S05]  /*68d0*/  F2FP.F16.E4M3.UNPACK_B R4, R4 ;  /* 0x00000004ff04723e */ /* 0x000fca00020006ff */
[----:B------:R-:W-:-:S05]  /*68e0*/  HADD2.F32 R4, -RZ, R4.H0_H0 ;  /* 0x20000004ff047230 */ /* 0x000fca0000004100 */
[----:B------:R-:W-:-:S04]  /*68f0*/  FMUL R4, R4, R15 ;  /* 0x0000000f04047220 */ /* 0x000fc80000400000 */
[----:B------:R-:W-:-:S05]  /*6900*/  FFMA R4, R89, R14, R4 ;  /* 0x0000000e59047223 */ /* 0x000fca0000000004 */
[----:B0-----:R-:W-:Y:S02]  /*6910*/  F2FP.SATFINITE.E4M3.F32.PACK_AB_MERGE_C R5, RZ, R4, RZ ;  /* 0x00000004ff05723e */ /* 0x001fe400048070ff */
[----:B------:R-:W-:-:S03]  /*6920*/  PRMT R4, RZ, 0x7610, R4 ;  /* 0x00007610ff047816 */ /* 0x000fc60000000004 */
[----:B------:R0:W-:Y:S01]  /*6930*/  @!P3 STG.E.U8 desc[UR18][R18.64+0x78], R5 ;  /* 0x000078051200b986 */ /* 0x0001e2000c101112 */
[----:B------:R-:W-:Y:S05]  /*6940*/  @P1 BRA `(.L_x_168) ;  /* 0x0000000000041947 */ /* 0x000fea0003800000 */
[----:B------:R0:W5:Y:S02]  /*6950*/  LDG.E.U8 R4, desc[UR18][R24.64+0x79] ;  /* 0x0000791218047981 */ /* 0x000164000c1e1100 */
.L_x_168:
[----:B------:R-:W-:Y:S05]  /*6960*/  BSYNC B1 ;  /* 0x0000000000017941 */ /* 0x000fea0003800000 */
.L_x_167:
[----:B------:R-:W-:Y:S05]  /*6970*/  @P1 BRA `(.L_x_169) ;  /* 0x0000001000281947 */ /* 0x000fea0003800000 */
[----:B-----5:R-:W-:-:S04]  /*6980*/  LOP3.LUT R4, R4, 0xff, RZ, 0xc0, !PT ;  /* 0x000000ff04047812 */ /* 0x020fc800078ec0ff */
[----:B------:R-:W-:-:S05]  /*6990*/  F2FP.F16.E4M3.UNPACK_B R4, R4 ;  /* 0x00000004ff04723e */ /* 0x000fca00020006ff */
[----:B------:R-:W-:-:S05]  /*69a0*/  HADD2.F32 R4, -RZ, R4.H0_H0 ;  /* 0x20000004ff047230 */ /* 0x000fca0000004100 */
[----:B0-----:R-:W-:-:S04]  /*69b0*/  FMUL R5, R4, R15 ;  /* 0x0000000f04057220 */ /* 0x001fc80000400000 */
[----:B------:R-:W-:-:S05]  /*69c0*/  FFMA R5, R88, R14, R5 ;  /* 0x0000000e58057223 */ /* 0x000fca0000000005 */
[----:B------:R-:W-:-:S05]  /*69d0*/  F2FP.SATFINITE.E4M3.F32.PACK_AB_MERGE_C R5, RZ, R5, RZ ;  /* 0x00000005ff05723e */ /* 0x000fca00048070ff */
[----:B------:R0:W-:Y:S01]  /*69e0*/  STG.E.U8 desc[UR18][R18.64+0x79], R5 ;  /* 0x0000790512007986 */ /* 0x0001e2000c101112 */
[----:B------:R-:W-:Y:S05]  /*69f0*/  BRA `(.L_x_169) ;  /* 0x0000001000087947 */ /* 0x000fea0003800000 */
.L_x_40:
[----:B------:R-:W-:Y:S01]  /*6a00*/  ISETP.GE.AND P1, PT, R30, 0x1, PT ;  /* 0x000000011e00780c */ /* 0x000fe20003f26270 */
[-C--:B--2---:R-:W-:Y:S01]  /*6a10*/  FMUL R151, R151, R14.reuse ;  /* 0x0000000e97977220 */ /* 0x084fe20000400000 */
[-C--:B------:R-:W-:Y:S01]  /*6a20*/  FMUL R146, R146, R14.reuse ;  /* 0x0000000e92927220 */ /* 0x080fe20000400000 */
[----:B------:R-:W-:Y:S01]  /*6a30*/  ISETP.GE.AND P0, PT, R30, 0x9, PT ;  /* 0x000000091e00780c */ /* 0x000fe20003f06270 */
[-C--:B------:R-:W-:Y:S01]  /*6a40*/  FMUL R149, R149, R14.reuse ;  /* 0x0000000e95957220 */ /* 0x080fe20000400000 */
[----:B------:R-:W-:Y:S01]  /*6a50*/  ISETP.LT.OR P4, PT, R6, 0x1, !P1 ;  /* 0x000000010600780c */ /* 0x000fe20004f81670 */
[-C--:B------:R-:W-:Y:S01]  /*6a60*/  FMUL R144, R144, R14.reuse ;  /* 0x0000000e90907220 */ /* 0x080fe20000400000 */
[----:B------:R-:W-:Y:S01]  /*6a70*/  ISETP.LT.OR P5, PT, R6, 0x2, !P1 ;  /* 0x000000020600780c */ /* 0x000fe20004fa1670 */
[-C--:B------:R-:W-:Y:S01]  /*6a80*/  FMUL R147, R147, R14.reuse ;  /* 0x0000000e93937220 */ /* 0x080fe20000400000 */
[----:B------:R-:W-:Y:S01]  /*6a90*/  F2FP.SATFINITE.E4M3.F32.PACK_AB_MERGE_C R151, RZ, R151, RZ ;  /* 0x00000097ff97723e */ /* 0x000fe200048070ff */
[----:B------:R-:W-:Y:S01]  /*6aa0*/  FMUL R142, R142, R14 ;  /* 0x0000000e8e8e7220 */ /* 0x000fe20000400000 */
[----:B------:R-:W-:Y:S01]  /*6ab0*/  F2FP.SATFINITE.E4M3.F32.PACK_AB_MERGE_C R5, RZ, R146, RZ ;  /* 0x00000092ff05723e */ /* 0x000fe200048070ff */
[-C--:B------:R-:W-:Y:S01]  /*6ac0*/  FMUL R145, R145, R14.reuse ;  /* 0x0000000e91917220 */ /* 0x080fe20000400000 */
[----:B------:R-:W-:Y:S01]  /*6ad0*/  ISETP.LT.OR P3, PT, R6, 0x1, !P0 ;  /* 0x000000010600780c */ /* 0x000fe20004761670 */
[-C--:B------:R-:W-:Y:S01]  /*6ae0*/  FMUL R140, R140, R14.reuse ;  /* 0x0000000e8c8c7220 */ /* 0x080fe20000400000 */
[C---:B------:R-:W-:Y:S01]  /*6af0*/  ISETP.LT.OR P6, PT, R6.reuse, 0xa, !P1 ;  /* 0x0000000a0600780c */ /* 0x040fe20004fc1670 */
[-C--:B------:R-:W-:Y:S01]  /*6b00*/  FMUL R143, R143, R14.reuse ;  /* 0x0000000e8f8f7220 */ /* 0x080fe20000400000 */
[----:B------:R-:W-:Y:S01]  /*6b10*/  F2FP.SATFINITE.E4M3.F32.PACK_AB_MERGE_C R149, RZ, R149, RZ ;  /* 0x00000095ff95723e */ /* 0x000fe200048070ff */
[----:B------:R-:W-:Y:S01]  /*6b20*/  @!P4 STG.E.U8 desc[UR18][R20.64], R151 ;  /* 0x000000971400c986 */ /* 0x000fe2000c101112 */
[----:B------:R-:W-:Y:S01]  /*6b30*/  ISETP.LT.OR P4, PT, R6, 0x2, !P0 ;  /* 0x000000020600780c */ /* 0x000fe20004781670 */
[----:B------:R-:W-:Y:S01]  /*6b40*/  FMUL R138, R138, R14 ;  /* 0x0000000e8a8a7220 */ /* 0x000fe20000400000 */
[----:B------:R-:W-:Y:S01]  /*6b50*/  F2FP.SATFINITE.E4M3.F32.PACK_AB_MERGE_C R25, RZ, R144, RZ ;  /* 0x00000090ff19723e */ /* 0x000fe200048070ff */
[----:B------:R0:W-:Y:S01]  /*6b60*/  @!P5 STG.E.U8 desc[UR18][R20.64+0x1], R5 ;  /* 0x000001051400d986 */ /* 0x0001e2000c101112 */
[C---:B------:R-:W-:Y:S01]  /*6b70*/  ISETP.LT.OR P5, PT, R6.reuse, 0x9, !P1 ;  /* 0x000000090600780c */ /* 0x040fe20004fa1670 */
[-C--:B------:R-:W-:Y:S01]  /*6b80*/  FMUL R141, R141, R14.reuse ;  /* 0x0000000e8d8d7220 */ /* 0x080fe20000400000 */
[----:B------:R-:W-:Y:S01]  /*6b90*/  F2FP.SATFINITE.E4M3.F32.PACK_AB_MERGE_C R147, RZ, R147, RZ ;  /* 0x00000093ff93723e */ /* 0x000fe200048070ff */
[----:B------:R-:W-:Y:S01]  /*6ba0*/  @!P3 STG.E.U8 desc[UR18][R18.64], R149 ;  /* 0x000000951200b986 */ /* 0x000fe2000c101112 */
[----:B------:R-:W-:Y:S01]  /*6bb0*/  ISETP.LT.OR P3, PT, R6, 0x9, !P0 ;  /* 0x000000090600780c */ /* 0x000fe20004761670 */
[-C--:B------:R-:W-:Y:S01]  /*6bc0*/  FMUL R136, R136, R14.reuse ;  /* 0x0000000e88887220 */ /* 0x080fe20000400000 */
[----:B------:R-:W-:Y:S01]  /*6bd0*/  F2FP.SATFINITE.E4M3.F32.PACK_AB_MERGE_C R145, RZ, R145, RZ ;  /* 0x00000091ff91723e */ /* 0x000fe200048070ff */
[-C--:B------:R-:W-:Y:S01]  /*6be0*/  FMUL R139, R139, R14.reuse ;  /* 0x0000000e8b8b7220 */ /* 0x080fe20000400000 */
[----:B------:R-:W-:Y:S01]  /*6bf0*/  F2FP.SATFINITE.E4M3.F32.PACK_AB_MERGE_C R143, RZ, R143, RZ ;  /* 0x0000008fff8f723e */ /* 0x000fe200048070ff */
[----:B------:R1:W-:Y:S01]  /*6c00*/  @!P4 STG.E.U8 desc[UR18][R18.64+0x1], R25 ;  /* 0x000001191200c986 */ /* 0x0003e2000c101112 */
[----:B------:R-:W-:Y:S01]  /*6c10*/  ISETP.LT.OR P4, PT, R6, 0xa, !P0 ;  /* 0x0000000a0600780c */ /* 0x000fe20004781670 */
[----:B------:R-:W-:Y:S01]  /*6c20*/  FMUL R134, R134, R14 ;  /* 0x0000000e86867220 */ /* 0x000fe20000400000 */
[----:B0-----:R-:W-:Y:S01]  /*6c30*/  F2FP.SATFINITE.E4M3.F32.PACK_AB_MERGE_C R5, RZ, R142, RZ ;  /* 0x0000008eff05723e */ /* 0x001fe200048070ff */
[----:B------:R-:W-:Y:S01]  /*6c40*/  @!P5 STG.E.U8 desc[UR18][R20.64+0x8], R147 ;  /* 0x000008931400d986 */ /* 0x000fe2000c101112 */
[C---:B------:R-:W-:Y:S01]  /*6c50*/  ISETP.LT.OR P5, PT, R6.reuse, 0x11, !P1 ;  /* 0x000000110600780c */ /* 0x040fe20004fa1670 */
[-C--:B------:R-:W-:Y:S01]  /*6c60*/  FMUL R137, R137, R14.reuse ;  /* 0x0000000e89897220 */ /* 0x080fe20000400000 */
[----:B------:R-:W-:Y:S01]  /*6c70*/  F2FP.SATFINITE.E4M3.F32.PACK_AB_MERGE_C R141, RZ, R141, RZ ;  /* 0x0000008dff8d723e */ /* 0x000fe200048070ff */
[----:B------:R0:W-:Y:S01]  /*6c80*/  @!P6 STG.E.U8 desc[UR18][R20.64+0x9], R5 ;  /* 0x000009051400e986 */ /* 0x0001e2000c101112 */
[----:B------:R-:W-:Y:S01]  /*6c90*/  ISETP.LT.OR P6, PT, R6, 0x12, !P1 ;  /* 0x000000120600780c */ /* 0x000fe20004fc1670 */
[----:B------:R-:W-:Y:S01]  /*6ca0*/  FMUL R132, R132, R14 ;  /* 0x0000000e84847220 */ /* 0x000fe20000400000 */
[----:B------:R-:W-:Y:S01]  /*6cb0*/  F2FP.SATFINITE.E4M3.F32.PACK_AB_MERGE_C R139, RZ, R139, RZ ;  /* 0x0000008bff8b723e */ /* 0x000fe200048070ff */
[----:B------:R-:W-:Y:S01]  /*6cc0*/  @!P3 STG.E.U8 desc[UR18][R18.64+0x8], R145 ;  /* 0x000008911200b986 */ /* 0x000fe2000c101112 */
[----:B-1----:R-:W-:Y:S01]  /*6cd0*/  F2FP.SATFINITE.E4M3.F32.PACK_AB_MERGE_C R25, RZ, R140, RZ ;  /* 0x0000008cff19723e */ /* 0x002fe200048070ff */
[-C--:B------:R-:W-:Y:S01]  /*6ce0*/  FMUL R135, R135, R14.reuse ;  /* 0x0000000e87877220 */ /* 0x080fe20000400000 */
[----:B------:R-:W-:Y:S01]  /*6cf0*/  ISETP.LT.OR P3, PT, R6, 0x11, !P0 ;  /* 0x000000110600780c */ /* 0x000fe20004761670 */
[-C--:B------:R-:W-:Y:S01]  /*6d00*/  FMUL R130, R130, R14.reuse ;  /* 0x0000000e82827220 */ /* 0x080fe20000400000 */
[----:B------:R-:W-:Y:S01]  /*6d10*/  F2FP.SATFINITE.E4M3.F32.PACK_AB_MERGE_C R137, RZ, R137, RZ ;  /* 0x00000089ff89723e */ /* 0x000fe200048070ff */
[----:B------:R1:W-:Y:S01]  /*6d20*/  @!P4 STG.E.U8 desc[UR18][R18.64+0x9], R25 ;  /* 0x000009191200c986 */ /* 0x0003e2000c101112 */
[C---:B------:R-:W-:Y:S01]  /*6d30*/  ISETP.LT.OR P4, PT, R6.reuse, 0x12, !P0 ;  /* 0x000000120600780c */ /* 0x040fe20004781670 */
[----:B------:R-:W-:Y:S01]  /*6d40*/  FMUL R133, R133, R14 ;  /* 0x0000000e85857220 */ /* 0x000fe20000400000 */
[----:B0-----:R-:W-:Y:S01]  /*6d50*/  F2FP.SATFINITE.E4M3.F32.PACK_AB_MERGE_C R5, RZ, R138, RZ ;  /* 0x0000008aff05723e */ /* 0x001fe200048070ff */
[----:B------:R-:W-:Y:S01]  /*6d60*/  @!P5 STG.E.U8 desc[UR18][R20.64+0x10], R143 ;  /* 0x0000108f1400d986 */ /* 0x000fe2000c101112 */
[----:B------:R-:W-:Y:S01]  /*6d70*/  ISETP.LT.OR P5, PT, R6, 0x19, !P1 ;  /* 0x000000190600780c */ /* 0x000fe20004fa1670 */
[-C--:B------:R-:W-:Y:S01]  /*6d80*/  FMUL R128, R128, R14.reuse ;  /* 0x0000000e80807220 */ /* 0x080fe20000400000 */
[----:B------:R-:W-:Y:S01]  /*6d90*/  F2FP.SATFINITE.E4M3.F32.PACK_AB_MERGE_C R135, RZ, R135, RZ ;  /* 0x00000087ff87723e */ /* 0x000fe200048070ff */
[----:B------:R0:W-:Y:S01]  /*6da0*/  @!P6 STG.E.U8 desc[UR18][R20.64+0x11], R5 ;  /* 0x000011051400e986 */ /* 0x0001e2000c101112 */
[----:B------:R-:W-:Y:S01]  /*6db0*/  ISETP.LT.OR P6, PT, R6, 0x1a, !P1 ;  /* 0x0000001a0600780c */ /* 0x000fe20004fc1670 */
[-C--:B------:R-:W-:Y:S01]  /*6dc0*/  FMUL R131, R131, R14.reuse ;  /* 0x0000000e83837220 */ /* 0x080fe20000400000 */
[----:B------:R-:W-:Y:S01]  /*6dd0*/  FMUL R126, R126, R14 ;  /* 0x0000000e7e7e7220 */ /* 0x000fe20000400000 */
[----:B-1----:R-:W-:Y:S01]  /*6de0*/  F2FP.SATFINITE.E4M3.F32.PACK_AB_MERGE_C R25, RZ, R136, RZ ;  /* 0x00000088ff19723e */ /* 0x002fe200048070ff */
[----:B------:R-:W-:Y:S01]  /*6df0*/  @!P3 STG.E.U8 desc[UR18][R18.64+0x10], R141 ;  /* 0x0000108d1200b986 */ /* 0x000fe2000c101112 */
[C---:B------:R-:W-:Y:S01]  /*6e00*/  ISETP.LT.OR P3, PT, R6.reuse, 0x19, !P0 ;  /* 0x000000190600780c */ /* 0x040fe20004761670 */
        /* <DEDUP_REMOVED lines=37> */
[-C--:B------:R-:W-:Y:S01]  /*7060*/  FMUL R114, R114, R14.reuse ;  /* 0x0000000e72727220 */ /* 0x080fe20000400000 */
        /* <DEDUP_REMOVED lines=81> */
[C---:B------:R-:W-:Y:S01]  /*7580*/  ISETP.LT.OR P6, PT, R6.reuse, 0x52, !P1 ;  /* 0x000000520600780c */ /* 0x040fe20004fc1670 */
        /* <DEDUP_REMOVED lines=22> */
[----:B------:R-:W-:-:S02]  /*76f0*/  ISETP.LT.OR P3, PT, R6, 0x59, !P0 ;  /* 0x000000590600780c */ /* 0x000fc40004761670 */
[----:B------:R-:W-:Y:S01]  /*7700*/  F2FP.SATFINITE.E4M3.F32.PACK_AB_MERGE_C R93, RZ, R93, RZ ;  /* 0x0000005dff5d723e */ /* 0x000fe200048070ff */
[----:B------:R1:W-:Y:S01]  /*7710*/  @!P4 STG.E.U8 desc[UR18][R18.64+0x51], R25 ;  /* 0x000051191200c986 */ /* 0x0003e2000c101112 */
[C---:B------:R-:W-:Y:S02]  /*7720*/  ISETP.LT.OR P4, PT, R6.reuse, 0x5a, !P0 ;  /* 0x0000005a0600780c */ /* 0x040fe40004781670 */
[----:B0-----:R-:W-:Y:S01]  /*7730*/  F2FP.SATFINITE.E4M3.F32.PACK_AB_MERGE_C R5, RZ, R102, RZ ;  /* 0x00000066ff05723e */ /* 0x001fe200048070ff */
[----:B------:R-:W-:Y:S01]  /*7740*/  @!P5 STG.E.U8 desc[UR18][R20.64+0x58], R107 ;  /* 0x0000586b1400d986 */ /* 0x000fe2000c101112 */
[C---:B------:R-:W-:Y:S02]  /*7750*/  ISETP.LT.OR P5, PT, R6.reuse, 0x61, !P1 ;  /* 0x000000610600780c */ /* 0x040fe40004fa1670 */
[----:B------:R-:W-:Y:S01]  /*7760*/  F2FP.SATFINITE.E4M3.F32.PACK_AB_MERGE_C R23, RZ, R23, RZ ;  /* 0x00000017ff17723e */ /* 0x000fe200048070ff */
[----:B------:R0:W-:Y:S01]  /*7770*/  @!P6 STG.E.U8 desc[UR18][R20.64+0x59], R5 ;  /* 0x000059051400e986 */ /* 0x0001e2000c101112 */
[----:B------:R-:W-:-:S02]  /*7780*/  ISETP.LT.OR P6, PT, R6, 0x62, !P1 ;  /* 0x000000620600780c */ /* 0x000fc40004fc1670 */
[----:B------:R-:W-:Y:S01]  /*7790*/  F2FP.SATFINITE.E4M3.F32.PACK_AB_MERGE_C R89, RZ, R89, RZ ;  /* 0x00000059ff59723e */ /* 0x000fe200048070ff */
[----:B------:R-:W-:Y:S01]  /*77a0*/  @!P3 STG.E.U8 desc[UR18][R18.64+0x58], R105 ;  /* 0x000058691200b986 */ /* 0x000fe2000c101112 */
[----:B-1----:R-:W-:Y:S02]  /*77b0*/  F2FP.SATFINITE.E4M3.F32.PACK_AB_MERGE_C R25, RZ, R100, RZ ;  /* 0x00000064ff19723e */ /* 0x002fe400048070ff */
[C---:B------:R-:W-:Y:S02]  /*77c0*/  ISETP.LT.OR P3, PT, R6.reuse, 0x61, !P0 ;  /* 0x000000610600780c */ /* 0x040fe40004761670 */
[----:B------:R-:W-:Y:S01]  /*77d0*/  F2FP.SATFINITE.E4M3.F32.PACK_AB_MERGE_C R27, RZ, R88, RZ ;  /* 0x00000058ff1b723e */ /* 0x000fe200048070ff */
[----:B------:R1:W-:Y:S01]  /*77e0*/  @!P4 STG.E.U8 desc[UR18][R18.64+0x59], R25 ;  /* 0x000059191200c986 */ /* 0x0003e2000c101112 */
[C---:B------:R-:W-:Y:S02]  /*77f0*/  ISETP.LT.OR P4, PT, R6.reuse, 0x62, !P0 ;  /* 0x000000620600780c */ /* 0x040fe40004781670 */
[----:B0-----:R-:W-:Y:S01]  /*7800*/  F2FP.SATFINITE.E4M3.F32.PACK_AB_MERGE_C R5, RZ, R98, RZ ;  /* 0x00000062ff05723e */ /* 0x001fe200048070ff */
[----:B------:R-:W-:Y:S01]  /*7810*/  @!P5 STG.E.U8 desc[UR18][R20.64+0x60], R101 ;  /* 0x000060651400d986 */ /* 0x000fe2000c101112 */
[----:B------:R-:W-:-:S03]  /*7820*/  ISETP.LT.OR P5, PT, R6, 0x69, !P1 ;  /* 0x000000690600780c */ /* 0x000fc60004fa1670 */
[----:B------:R0:W-:Y:S01]  /*7830*/  @!P6 STG.E.U8 desc[UR18][R20.64+0x61], R5 ;  /* 0x000061051400e986 */ /* 0x0001e2000c101112 */
[C---:B------:R-:W-:Y:S02]  /*7840*/  ISETP.LT.OR P6, PT, R6.reuse, 0x6a, !P1 ;  /* 0x0000006a0600780c */ /* 0x040fe40004fc1670 */
[----:B-1----:R-:W-:Y:S01]  /*7850*/  F2FP.SATFINITE.E4M3.F32.PACK_AB_MERGE_C R25, RZ, R96, RZ ;  /* 0x00000060ff19723e */ /* 0x002fe200048070ff */
[----:B------:R-:W-:Y:S01]  /*7860*/  @!P3 STG.E.U8 desc[UR18][R18.64+0x60], R103 ;  /* 0x000060671200b986 */ /* 0x000fe2000c101112 */
[----:B------:R-:W-:-:S03]  /*7870*/  ISETP.LT.OR P3, PT, R6, 0x69, !P0 ;  /* 0x000000690600780c */ /* 0x000fc60004761670 */
        /* <DEDUP_REMOVED lines=12> */
[C---:B------:R-:W-:Y:S01]  /*7940*/  ISETP.LT.OR P1, PT, R6.reuse, 0x7a, !P1 ;  /* 0x0000007a0600780c */ /* 0x040fe20004f21670 */
[----:B------:R2:W-:Y:S01]  /*7950*/  @!P5 STG.E.U8 desc[UR18][R20.64+0x70], R95 ;  /* 0x0000705f1400d986 */ /* 0x0005e2000c101112 */
[C---:B------:R-:W-:Y:S02]  /*7960*/  ISETP.LT.OR P5, PT, R6.reuse, 0x72, !P0 ;  /* 0x000000720600780c */ /* 0x040fe400047a1670 */
[----:B0-----:R-:W-:Y:S01]  /*7970*/  F2FP.SATFINITE.E4M3.F32.PACK_AB_MERGE_C R5, RZ, R90, RZ ;  /* 0x0000005aff05723e */ /* 0x001fe200048070ff */
[----:B------:R2:W-:Y:S01]  /*7980*/  @!P6 STG.E.U8 desc[UR18][R20.64+0x71], R91 ;  /* 0x0000715b1400e986 */ /* 0x0005e2000c101112 */
[C---:B------:R-:W-:Y:S02]  /*7990*/  ISETP.LT.OR P6, PT, R6.reuse, 0x79, !P0 ;  /* 0x000000790600780c */ /* 0x040fe400047c1670 */
[----:B------:R-:W-:Y:S01]  /*79a0*/  ISETP.LT.OR P0, PT, R6, 0x7a, !P0 ;  /* 0x0000007a0600780c */ /* 0x000fe20004701670 */
[----:B------:R2:W-:Y:S01]  /*79b0*/  @!P3 STG.E.U8 desc[UR18][R18.64+0x70], R93 ;  /* 0x0000705d1200b986 */ /* 0x0005e2000c101112 */
[----:B-1----:R-:W-:-:S05]  /*79c0*/  F2FP.SATFINITE.E4M3.F32.PACK_AB_MERGE_C R25, RZ, R22, RZ ;  /* 0x00000016ff19723e */ /* 0x002fca00048070ff */
[----:B------:R2:W-:Y:S04]  /*79d0*/  @!P5 STG.E.U8 desc[UR18][R18.64+0x71], R5 ;  /* 0x000071051200d986 */ /* 0x0005e8000c101112 */
[----:B------:R2:W-:Y:S04]  /*79e0*/  @!P4 STG.E.U8 desc[UR18][R20.64+0x78], R23 ;  /* 0x000078171400c986 */ /* 0x0005e8000c101112 */
[----:B------:R2:W-:Y:S04]  /*79f0*/  @!P1 STG.E.U8 desc[UR18][R20.64+0x79], R25 ;  /* 0x0000791914009986 */ /* 0x0005e8000c101112 */
[----:B------:R2:W-:Y:S04]  /*7a00*/  @!P6 STG.E.U8 desc[UR18][R18.64+0x78], R89 ;  /* 0x000078591200e986 */ /* 0x0005e8000c101112 */
[----:B------:R2:W-:Y:S02]  /*7a10*/  @!P0 STG.E.U8 desc[UR18][R18.64+0x79], R27 ;  /* 0x0000791b12008986 */ /* 0x0005e4000c101112 */
.L_x_169:
[----:B------:R-:W-:Y:S05]  /*7a20*/  BSYNC B0 ;  /* 0x0000000000007941 */ /* 0x000fea0003800000 */
.L_x_39:
[C---:B------:R-:W-:Y:S01]  /*7a30*/  LEA R2, P0, R8.reuse, R2, 0x1 ;  /* 0x0000000208027211 */ /* 0x040fe200078008ff */
[----:B------:R-:W-:Y:S01]  /*7a40*/  ULDC.64 UR6, c[0x0][0x650] ;  /* 0x0001940000067ab9 */ /* 0x000fe20000000a00 */
[----:B-----5:R-:W-:Y:S01]  /*7a50*/  IMAD.U32 R4, RZ, RZ, UR16 ;  /* 0x00000010ff047e24 */ /* 0x020fe2000f8e00ff */
[----:B0-2---:R-:W-:Y:S01]  /*7a60*/  PRMT R18, RZ, 0x7610, R18 ;  /* 0x00007610ff127816 */ /* 0x005fe20000000012 */
[----:B------:R-:W-:Y:S01]  /*7a70*/  IMAD.MOV.U32 R6, RZ, RZ, -0x1 ;  /* 0xffffffffff067424 */ /* 0x000fe200078e00ff */
[----:B------:R-:W-:Y:S01]  /*7a80*/  LEA.HI.X R3, R8, R3, R0, 0x1, P0 ;  /* 0x0000000308037211 */ /* 0x000fe200000f0c00 */
[----:B------:R0:W-:Y:S01]  /*7a90*/  SYNCS.ARRIVE.TRANS64.A1T0 RZ, [R4+UR21], RZ ;  /* 0x000000ff04ff79a7 */ /* 0x0001e20008100015 */
[----:B------:R-:W-:Y:S01]  /*7aa0*/  ISETP.GE.U32.AND P0, PT, R2, UR6, PT ;  /* 0x0000000602007c0c */ /* 0x000fe2000bf06070 */
[----:B------:R-:W-:-:S03]  /*7ab0*/  IMAD.MOV.U32 R5, RZ, RZ, -0x1 ;  /* 0xffffffffff057424 */ /* 0x000fc600078e00ff */
[----:B------:R-:W-:Y:S01]  /*7ac0*/  ISETP.GE.U32.AND.EX P0, PT, R3, UR7, PT, P0 ;  /* 0x0000000703007c0c */ /* 0x000fe2000bf06100 */
[----:B0-----:R-:W-:-:S12]  /*7ad0*/  IMAD.MOV.U32 R4, RZ, RZ, -0x1 ;  /* 0xffffffffff047424 */ /* 0x001fd800078e00ff */
[----:B------:R-:W-:Y:S05]  /*7ae0*/  @P0 BRA `(.L_x_170) ;  /* 0x0000000400600947 */ /* 0x000fea0003800000 */
[----:B------:R-:W0:Y:S01]  /*7af0*/  S2R R28, SR_CTAID.X ;  /* 0x00000000001c7919 */ /* 0x000e220000002500 */
[----:B------:R-:W2:Y:S01]  /*7b00*/  LDC.64 R22, c[0x0][0x628] ;  /* 0x00018a00ff167b82 */ /* 0x000ea20000000a00 */
[----:B------:R-:W-:Y:S01]  /*7b10*/  ULDC UR6, c[0x0][0x150] ;  /* 0x0000540000067ab9 */ /* 0x000fe20000000800 */
[----:B-1--4-:R-:W-:Y:S01]  /*7b20*/  IMAD.MOV.U32 R20, RZ, RZ, R2 ;  /* 0x000000ffff147224 */ /* 0x012fe200078e0002 */
[----:B------:R-:W1:Y:S01]  /*7b30*/  S2R R30, SR_CTAID.Y ;  /* 0x00000000001e7919 */ /* 0x000e620000002600 */
[----:B------:R-:W-:-:S04]  /*7b40*/  IMAD.MOV.U32 R21, RZ, RZ, R3 ;  /* 0x000000ffff157224 */ /* 0x000fc800078e0003 */
[----:B------:R-:W4:Y:S08]  /*7b50*/  LDC R31, c[0x0][0x144] ;  /* 0x00005100ff1f7b82 */ /* 0x000f300000000800 */
[----:B------:R-:W1:Y:S08]  /*7b60*/  LDC R6, c[0x0][0x630] ;  /* 0x00018c00ff067b82 */ /* 0x000e700000000800 */
[----:B------:R-:W1:Y:S01]  /*7b70*/  LDC.64 R26, c[0x0][0x620] ;  /* 0x00018800ff1a7b82 */ /* 0x000e620000000a00 */
[----:B--2---:R-:W-:-:S04]  /*7b80*/  ISETP.NE.U32.AND P0, PT, R22, RZ, PT ;  /* 0x000000ff1600720c */ /* 0x004fc80003f05070 */
[----:B------:R-:W-:Y:S02]  /*7b90*/  ISETP.NE.AND.EX P0, PT, R23, RZ, PT, P0 ;  /* 0x000000ff1700720c */ /* 0x000fe40003f05300 */
[----:B0-----:R-:W-:-:S05]  /*7ba0*/  I2FP.F32.U32 R4, R28 ;  /* 0x0000001c00047245 */ /* 0x001fca0000201000 */
[----:B------:R-:W-:-:S04]  /*7bb0*/  FMUL R4, R4, UR6 ;  /* 0x0000000604047c20 */ /* 0x000fc80008400000 */
[----:B------:R0:W2:Y:S02]  /*7bc0*/  F2I.U32.TRUNC.NTZ R29, R4 ;  /* 0x00000004001d7305 */ /* 0x0000a4000020f000 */
[----:B----4-:R-:W-:Y:S05]  /*7bd0*/  @!P0 BRA `(.L_x_171) ;  /* 0x0000000000288947 */ /* 0x010fea0003800000 */
[----:B------:R-:W4:Y:S02]  /*7be0*/  LDC R5, c[0x0][0x634] ;  /* 0x00018d00ff057b82 */ /* 0x000f240000000800 */
[----:B----4-:R-:W-:-:S05]  /*7bf0*/  IADD3 R21, P0, R2, R5, RZ ;  /* 0x0000000502157210 */ /* 0x010fca0007f1e0ff */
[----:B---3--:R-:W-:-:S04]  /*7c00*/  IMAD.X R25, RZ, RZ, R3, P0 ;  /* 0x000000ffff197224 */ /* 0x008fc800000e0603 */
[----:B0-----:R-:W-:-:S04]  /*7c10*/  IMAD.WIDE.U32 R4, R25, R22, RZ ;  /* 0x0000001619047225 */ /* 0x001fc800078e00ff */
[----:B------:R-:W-:-:S04]  /*7c20*/  IMAD.WIDE.U32 R18, P0, R21, R23, R4 ;  /* 0x0000001715127225 */ /* 0x000fc80007800004 */
[----:B------:R-:W-:-:S04]  /*7c30*/  IMAD.WIDE.U32 R4, R21, R22, RZ ;  /* 0x0000001615047225 */ /* 0x000fc800078e00ff */
[----:B------:R-:W-:Y:S01]  /*7c40*/  IMAD.X R21, RZ, RZ, RZ, P0 ;  /* 0x000000ffff157224 */ /* 0x000fe200000e06ff */
[----:B------:R-:W-:Y:S01]  /*7c50*/  IADD3 RZ, P0, R5, R18, RZ ;  /* 0x0000001205ff7210 */ /* 0x000fe20007f1e0ff */
[----:B------:R-:W-:-:S04]  /*7c60*/  IMAD.MOV.U32 R20, RZ, RZ, R19 ;  /* 0x000000ffff147224 */ /* 0x000fc800078e0013 */
[----:B------:R-:W-:-:S08]  /*7c70*/  IMAD.WIDE.U32.X R20, R25, R23, R20, P0 ;  /* 0x0000001719147225 */ /* 0x000fd000000e0414 */
.L_x_171:
[-CC-:B-1-3--:R-:W-:Y:S01]  /*7c80*/  SHF.R.U64 R24, R20, R6.reuse, R21.reuse ;  /* 0x0000000614187219 */ /* 0x18afe20000001215 */
[----:B------:R-:W1:Y:S01]  /*7c90*/  LDC.64 R34, c[0x0][0x640] ;  /* 0x00019000ff227b82 */ /* 0x000e620000000a00 */
[----:B0-----:R-:W-:Y:S01]  /*7ca0*/  SHF.R.U32.HI R4, RZ, R6, R21 ;  /* 0x00000006ff047219 */ /* 0x001fe20000011615 */
[----:B--2---:R-:W-:Y:S01]  /*7cb0*/  IMAD.MOV R29, RZ, RZ, -R29 ;  /* 0x000000ffff1d7224 */ /* 0x004fe200078e0a1d */
[----:B------:R-:W-:Y:S01]  /*7cc0*/  IADD3 R19, P0, RZ, -R24, RZ ;  /* 0x80000018ff137210 */ /* 0x000fe20007f1e0ff */
[----:B------:R-:W-:Y:S01]  /*7cd0*/  ULDC UR6, c[0x0][0x154] ;  /* 0x0000550000067ab9 */ /* 0x000fe20000000800 */
[----:B------:R-:W-:Y:S02]  /*7ce0*/  IMAD.MOV.U32 R21, RZ, RZ, 0x1 ;  /* 0x00000001ff157424 */ /* 0x000fe400078e00ff */
[----:B------:R-:W-:Y:S01]  /*7cf0*/  IMAD R29, R31, R29, R28 ;  /* 0x0000001d1f1d7224 */ /* 0x000fe200078e021c */
[----:B------:R-:W0:Y:S01]  /*7d00*/  LDC R18, c[0x0][0x618] ;  /* 0x00018600ff127b82 */ /* 0x000e220000000800 */
[----:B------:R-:W-:-:S04]  /*7d10*/  IMAD.X R5, RZ, RZ, ~R4, P0 ;  /* 0x000000ffff057224 */ /* 0x000fc800000e0e04 */
[-C--:B------:R-:W-:Y:S02]  /*7d20*/  IMAD R6, R5, R26.reuse, RZ ;  /* 0x0000001a05067224 */ /* 0x080fe400078e02ff */
[C---:B------:R-:W-:Y:S01]  /*7d30*/  IMAD.WIDE.U32 R4, R19.reuse, R26, R2 ;  /* 0x0000001a13047225 */ /* 0x040fe200078e0002 */
[----:B------:R-:W2:Y:S03]  /*7d40*/  LDC R20, c[0x0][0x608] ;  /* 0x00018200ff147b82 */ /* 0x000ea60000000800 */
[----:B------:R-:W-:Y:S01]  /*7d50*/  IMAD R19, R19, R27, R6 ;  /* 0x0000001b13137224 */ /* 0x000fe200078e0206 */
[----:B------:R-:W-:-:S03]  /*7d60*/  I2FP.F32.U32 R6, R30 ;  /* 0x0000001e00067245 */ /* 0x000fc60000201000 */
[----:B------:R-:W-:Y:S01]  /*7d70*/  IMAD.IADD R5, R5, 0x1, R19 ;  /* 0x0000000105057824 */ /* 0x000fe200078e0213 */
[----:B------:R-:W3:Y:S01]  /*7d80*/  LDC R32, c[0x0][0x658] ;  /* 0x00019600ff207b82 */ /* 0x000ee20000000800 */
[----:B-1----:R-:W-:Y:S01]  /*7d90*/  ISETP.NE.U32.AND P0, PT, R34, RZ, PT ;  /* 0x000000ff2200720c */ /* 0x002fe20003f05070 */
[----:B------:R-:W-:-:S03]  /*7da0*/  IMAD.MOV.U32 R19, RZ, RZ, -0x1 ;  /* 0xffffffffff137424 */ /* 0x000fc600078e00ff */
[----:B------:R-:W-:-:S03]  /*7db0*/  ISETP.NE.AND.EX P0, PT, R35, RZ, PT, P0 ;  /* 0x000000ff2300720c */ /* 0x000fc60003f05300 */
[----:B------:R-:W1:Y:S01]  /*7dc0*/  LDC R27, c[0x0][0x148] ;  /* 0x00005200ff1b7b82 */ /* 0x000e620000000800 */
[-CC-:B0-----:R-:W-:Y:S02]  /*7dd0*/  SHF.R.U64 R22, R4, R18.reuse, R5.reuse ;  /* 0x0000001204167219 */ /* 0x181fe40000001205 */
[----:B------:R-:W-:Y:S01]  /*7de0*/  SHF.R.U32.HI R5, RZ, R18, R5 ;  /* 0x00000012ff057219 */ /* 0x000fe20000011605 */
[----:B------:R-:W-:-:S04]  /*7df0*/  FMUL R18, R6, UR6 ;  /* 0x0000000606127c20 */ /* 0x000fc80008400000 */
[----:B------:R-:W0:Y:S01]  /*7e00*/  LDC R28, c[0x0][0x600] ;  /* 0x00018000ff1c7b82 */ /* 0x000e220000000800 */
[----:B------:R4:W0:Y:S01]  /*7e10*/  F2I.U32.TRUNC.NTZ R25, R18 ;  /* 0x0000001200197305 */ /* 0x000822000020f000 */
[-CC-:B--2---:R-:W-:Y:S02]  /*7e20*/  SHF.R.U64 R6, R22, R20.reuse, R5.reuse ;  /* 0x0000001416067219 */ /* 0x184fe40000001205 */
[----:B------:R-:W-:-:S04]  /*7e30*/  SHF.R.U32.HI R5, RZ, R20, R5 ;  /* 0x00000014ff057219 */ /* 0x000fc80000011605 */
[----:B------:R-:W2:Y:S01]  /*7e40*/  LDC R33, c[0x0][0x648] ;  /* 0x00019200ff217b82 */ /* 0x000ea20000000800 */
[-CC-:B---3--:R-:W-:Y:S02]  /*7e50*/  SHF.R.U64 R26, R6, R32.reuse, R5.reuse ;  /* 0x00000020061a7219 */ /* 0x188fe40000001205 */
[-C--:B------:R-:W-:Y:S02]  /*7e60*/  SHF.L.U32 R19, R19, R32.reuse, RZ ;  /* 0x0000002013137219 */ /* 0x080fe400000006ff */
[-C--:B------:R-:W-:Y:S01]  /*7e70*/  SHF.R.U32.HI R5, RZ, R32.reuse, R5 ;  /* 0x00000020ff057219 */ /* 0x080fe20000011605 */
[----:B------:R-:W-:Y:S01]  /*7e80*/  IMAD.MOV.U32 R4, RZ, RZ, R26 ;  /* 0x000000ffff047224 */ /* 0x000fe200078e001a */
[----:B------:R-:W-:Y:S01]  /*7e90*/  SHF.L.U32 R32, R21, R32, RZ ;  /* 0x0000002015207219 */ /* 0x000fe200000006ff */
[----:B------:R-:W3:Y:S01]  /*7ea0*/  LDC R36, c[0x0][0x638] ;  /* 0x00018e00ff247b82 */ /* 0x000ee20000000800 */
[----:B------:R-:W-:-:S07]  /*7eb0*/  LOP3.LUT R31, RZ, R19, RZ, 0x33, !PT ;  /* 0x00000013ff1f7212 */ /* 0x000fce00078e33ff */
[----:B------:R-:W0:Y:S01]  /*7ec0*/  LDC R37, c[0x0][0x610] ;  /* 0x00018400ff257b82 */ /* 0x000e220000000800 */
[----:B----4-:R-:W-:Y:S05]  /*7ed0*/  @!P0 BRA `(.L_x_172) ;  /* 0x0000000000288947 */ /* 0x010fea0003800000 */
[----:B------:R-:W4:Y:S02]  /*7ee0*/  LDC R21, c[0x0][0x64c] ;  /* 0x00019300ff157b82 */ /* 0x000f240000000800 */
[----:B----4-:R-:W-:-:S05]  /*7ef0*/  IADD3 R21, P0, R26, R21, RZ ;  /* 0x000000151a157210 */ /* 0x010fca0007f1e0ff */
        /* <DEDUP_REMOVED lines=8> */
.L_x_172:
[----:B--2---:R-:W-:Y:S01]  /*7f80*/  SHF.R.U64 R4, R4, R33, R5 ;  /* 0x0000002104047219 */ /* 0x004fe20000001205 */
[----:B0-----:R-:W-:Y:S01]  /*7f90*/  VIADD R21, R28, 0xffffffff ;  /* 0xffffffff1c157836 */ /* 0x001fe20000000000 */
[----:B------:R-:W-:Y:S01]  /*7fa0*/  LOP3.LUT R19, R6, R31, RZ, 0xc0, !PT ;  /* 0x0000001f06137212 */ /* 0x000fe200078ec0ff */
[----:B------:R-:W-:Y:S02]  /*7fb0*/  IMAD.MOV R25, RZ, RZ, -R25 ;  /* 0x000000ffff197224 */ /* 0x000fe400078e0a19 */
[----:B------:R-:W-:Y:S02]  /*7fc0*/  IMAD.MOV R5, RZ, RZ, -R4 ;  /* 0x000000ffff057224 */ /* 0x000fe400078e0a04 */
[----:B------:R-:W-:Y:S01]  /*7fd0*/  IMAD R6, R32, R4, R19 ;  /* 0x0000000420067224 */ /* 0x000fe200078e0213 */
[----:B------:R-:W-:Y:S01]  /*7fe0*/  LOP3.LUT R19, R22, R21, RZ, 0xc0, !PT ;  /* 0x0000001516137212 */ /* 0x000fe200078ec0ff */
[----:B-1----:R-:W-:Y:S02]  /*7ff0*/  @P2 IMAD R29, R27, R25, R30 ;  /* 0x000000191b1d2224 */ /* 0x002fe400078e021e */
[----:B---3--:R-:W-:-:S02]  /*8000*/  IMAD R4, R5, R36, R26 ;  /* 0x0000002405047224 */ /* 0x008fc400078e021a */
[----:B------:R-:W-:Y:S02]  /*8010*/  IMAD R6, R6, R37, R29 ;  /* 0x0000002506067224 */ /* 0x000fe400078e021d */
[----:B------:R-:W-:Y:S02]  /*8020*/  IMAD R19, R4, R28, R19 ;  /* 0x0000001c04137224 */ /* 0x000fe400078e0213 */
[----:B------:R-:W-:Y:S02]  /*8030*/  IMAD.MOV.U32 R18, RZ, RZ, 0x1 ;  /* 0x00000001ff127424 */ /* 0x000fe400078e00ff */
[----:B------:R-:W-:Y:S01]  /*8040*/  IMAD.MOV.U32 R4, RZ, RZ, R24 ;  /* 0x000000ffff047224 */ /* 0x000fe200078e0018 */
[----:B------:R-:W-:Y:S02]  /*8050*/  SEL R5, R19, R6, !P2 ;  /* 0x0000000613057207 */ /* 0x000fe40005000000 */
[----:B------:R-:W-:-:S07]  /*8060*/  SEL R6, R6, R19, !P2 ;  /* 0x0000001306067207 */ /* 0x000fce0005000000 */
.L_x_170:
[----:B------:R-:W-:Y:S02]  /*8070*/  LOP3.LUT P0, RZ, R18, 0xff, RZ, 0xc0, !PT ;  /* 0x000000ff12ff7812 */ /* 0x000fe4000780c0ff */
[----:B------:R-:W-:-:S11]  /*8080*/  LOP3.LUT R150, R150, 0x1, RZ, 0x3c, !PT ;  /* 0x0000000196967812 */ /* 0x000fd600078e3cff */
[----:B------:R-:W-:Y:S05]  /*8090*/  @P0 BRA `(.L_x_173) ;  /* 0xffffff9400680947 */ /* 0x000fea000383ffff */
[----:B------:R-:W-:Y:S05]  /*80a0*/  EXIT ;  /* 0x000000000000794d */ /* 0x000fea0003800000 */
.L_x_17:
[----:B------:R-:W-:-:S08]  /*80b0*/  ISETP.NE.AND P0, PT, R18, RZ, PT ;  /* 0x000000ff1200720c */ /* 0x000fd00003f05270 */
[----:B--23-5:R-:W0:-:S00]  /*80c0*/  USETMAXREG.DEALLOC.CTAPOOL 0x28 ;  /* 0x00000028000079c8 */ /* 0x02ce0000080e0500 */
[----:B------:R-:W-:Y:S05]  /*80d0*/  @P0 EXIT ;  /* 0x000000000000094d */ /* 0x000fea0003800000 */
[----:B0-----:R-:W-:Y:S01]  /*80e0*/  LOP3.LUT P0, RZ, R20, 0xff, RZ, 0xc0, !PT ;  /* 0x000000ff14ff7812 */ /* 0x001fe2000780c0ff */
[----:B------:R-:W-:Y:S02]  /*80f0*/  IMAD.MOV.U32 R12, RZ, RZ, 0x1 ;  /* 0x00000001ff0c7424 */ /* 0x000fe400078e00ff */
[----:B------:R-:W-:-:S10]  /*8100*/  IMAD.MOV.U32 R15, RZ, RZ, RZ ;  /* 0x000000ffff0f7224 */ /* 0x000fd400078e00ff */
[----:B------:R-:W-:Y:S05]  /*8110*/  @!P0 BRA `(.L_x_174) ;  /* 0x0000000c00608947 */ /* 0x000fea0003800000 */
[----:B------:R-:W0:Y:S01]  /*8120*/  S2UR UR9, SR_CgaCtaId ;  /* 0x00000000000979c3 */ /* 0x000e220000008800 */
[----:B------:R-:W-:Y:S01]  /*8130*/  ULDC UR5, c[0x0][0x658] ;  /* 0x0001960000057ab9 */ /* 0x000fe20000000800 */
[----:B------:R-:W-:Y:S01]  /*8140*/  UMOV UR10, 0xffffffff ;  /* 0xffffffff000a7882 */ /* 0x000fe20000000000 */
[----:B------:R-:W-:Y:S01]  /*8150*/  UMOV UR11, 0x1 ;  /* 0x00000001000b7882 */ /* 0x000fe20000000000 */
[----:B------:R-:W-:Y:S01]  /*8160*/  USHF.L.U32 UR10, UR10, UR5, URZ ;  /* 0x000000050a0a7299 */ /* 0x000fe2000800063f */
[----:B------:R-:W-:Y:S01]  /*8170*/  LOP3.LUT P0, RZ, R11, 0x1f, RZ, 0xc0, !PT ;  /* 0x0000001f0bff7812 */ /* 0x000fe2000780c0ff */
[----:B------:R-:W-:Y:S01]  /*8180*/  BSSY B0, `(.L_x_174) ;  /* 0x00000d1000007945 */ /* 0x000fe20003800000 */
[C---:B------:R-:W-:Y:S01]  /*8190*/  ISETP.NE.AND P3, PT, R10.reuse, RZ, PT ;  /* 0x000000ff0a00720c */ /* 0x040fe20003f65270 */
[----:B------:R-:W-:Y:S01]  /*81a0*/  ULOP3.LUT UR14, URZ, UR10, URZ, 0x33, !UPT ;  /* 0x0000000a3f0e7292 */ /* 0x000fe2000f8e333f */
[----:B------:R-:W-:Y:S01]  /*81b0*/  ISETP.NE.OR P0, PT, R10, RZ, !P0 ;  /* 0x000000ff0a00720c */ /* 0x000fe20004705670 */
[----:B------:R-:W-:Y:S01]  /*81c0*/  IMAD.MOV.U32 R14, RZ, RZ, 0x1 ;  /* 0x00000001ff0e7424 */ /* 0x000fe200078e00ff */
[----:B------:R-:W-:Y:S01]  /*81d0*/  LOP3.LUT R13, R7, 0x2, RZ, 0xfc, !PT ;  /* 0x00000002070d7812 */ /* 0x000fe200078efcff */
[----:B------:R-:W-:Y:S01]  /*81e0*/  IMAD.MOV.U32 R12, RZ, RZ, 0x1 ;  /* 0x00000001ff0c7424 */ /* 0x000fe200078e00ff */
[----:B------:R-:W-:Y:S01]  /*81f0*/  ULDC UR4, c[0x0][0x600] ;  /* 0x0001800000047ab9 */ /* 0x000fe20000000800 */
[----:B------:R-:W-:Y:S01]  /*8200*/  IMAD.MOV.U32 R15, RZ, RZ, RZ ;  /* 0x000000ffff0f7224 */ /* 0x000fe200078e00ff */
[----:B------:R-:W-:Y:S01]  /*8210*/  UMOV UR15, 0x5 ;  /* 0x00000005000f7882 */ /* 0x000fe20000000000 */
[----:B------:R-:W-:-:S02]  /*8220*/  UIADD3 UR25, UR13, 0x1, URZ ;  /* 0x000000010d197890 */ /* 0x000fc4000fffe03f */
[----:B------:R-:W-:Y:S02]  /*8230*/  UIADD3 UR4, UR4, -0x1, URZ ;  /* 0xffffffff04047890 */ /* 0x000fe4000fffe03f */
[----:B------:R-:W-:Y:S01]  /*8240*/  USHF.L.U32 UR5, UR11, UR5, URZ ;  /* 0x000000050b057299 */ /* 0x000fe2000800063f */
[----:B------:R-:W-:Y:S01]  /*8250*/  ULDC.64 UR26, c[0x0][0x198] ;  /* 0x00006600001a7ab9 */ /* 0x000fe20000000a00 */
[----:B0-----:R-:W-:Y:S02]  /*8260*/  ULOP3.LUT UR8, UR9, 0x1, URZ, 0xc0, !UPT ;  /* 0x0000000109087892 */ /* 0x001fe4000f8ec03f */
[----:B------:R-:W-:Y:S02]  /*8270*/  USHF.R.U32.HI UR28, URZ, 0x1, UR9 ;  /* 0x000000013f1c7899 */ /* 0x000fe40008011609 */
[----:B------:R-:W-:Y:S02]  /*8280*/  USHF.L.U32 UR6, UR9, 0x6, URZ ;  /* 0x0000000609067899 */ /* 0x000fe4000800063f */
[----:B------:R-:W-:-:S02]  /*8290*/  USHF.L.U32 UR7, UR9, 0xb, URZ ;  /* 0x0000000b09077899 */ /* 0x000fc4000800063f */
[----:B------:R-:W-:Y:S02]  /*82a0*/  ULOP3.LUT UR9, UR9, 0xfffffffe, URZ, 0xc0, !UPT ;  /* 0xfffffffe09097892 */ /* 0x000fe4000f8ec03f */
[----:B------:R-:W-:Y:S02]  /*82b0*/  UISETP.GT.U32.AND UP0, UPT, UR8, 0xffff, UPT ;  /* 0x0000ffff0800788c */ /* 0x000fe4000bf04070 */
[----:B------:R-:W-:Y:S02]  /*82c0*/  USHF.L.U32 UR10, UR11, UR9, URZ ;  /* 0x000000090b0a7299 */ /* 0x000fe4000800063f */
[----:B------:R-:W-:Y:S02]  /*82d0*/  ULOP3.LUT UR9, UR9, 0x1, URZ, 0xfc, !UPT ;  /* 0x0000000109097892 */ /* 0x000fe4000f8efc3f */
[----:B------:R-:W-:Y:S02]  /*82e0*/  USEL UR8, UR8, 0xffff, !UP0 ;  /* 0x0000ffff08087887 */ /* 0x000fe4000c000000 */
[----:B------:R-:W-:-:S02]  /*82f0*/  USHF.L.U32 UR9, UR11, UR9, URZ ;  /* 0x000000090b097299 */ /* 0x000fc4000800063f */
[----:B------:R-:W-:Y:S02]  /*8300*/  ULOP3.LUT UR8, UR8, 0xffff, URZ, 0xc0, !UPT ;  /* 0x0000ffff08087892 */ /* 0x000fe4000f8ec03f */
[----:B------:R-:W-:Y:S02]  /*8310*/  ULOP3.LUT UR6, UR6, 0x40, URZ, 0xc0, !UPT ;  /* 0x0000004006067892 */ /* 0x000fe4000f8ec03f */
[----:B------:R-:W-:Y:S02]  /*8320*/  ULOP3.LUT UR7, UR7, 0x800, URZ, 0xc0, !UPT ;  /* 0x0000080007077892 */ /* 0x000fe4000f8ec03f */
[----:B------:R-:W-:Y:S02]  /*8330*/  ULOP3.LUT UR20, UR10, UR9, URZ, 0xfc, !UPT ;  /* 0x000000090a147292 */ /* 0x000fe4000f8efc3f */
[----:B------:R-:W-:-:S12]  /*8340*/  USHF.L.U32 UR15, UR15, UR8, URZ ;  /* 0x000000080f0f7299 */ /* 0x000fd8000800063f */
.L_x_186:
[----:B------:R-:W-:-:S03]  /*8350*/  UMOV UR8, 0xffffffff ;  /* 0xffffffff00087882 */ /* 0x000fc60000000000 */
[----:B------:R-:W-:Y:S05]  /*8360*/  BRA.DIV UR8, `(.L_x_175) ;  /* 0x0000001208107947 */ /* 0x000fea000b800000 */
[----:B------:R-:W-:-:S13]  /*8370*/  ELECT P1, URZ, PT ;  /* 0x00000000003f782f */ /* 0x000fda0003820000 */
.L_x_200:
[----:B------:R-:W0:Y:S01]  /*8380*/  LDC R10, c[0x0][0x28c] ;  /* 0x0000a300ff0a7b82 */ /* 0x000e220000000800 */
[----:B------:R-:W-:Y:S01]  /*8390*/  BSSY B1, `(.L_x_176) ;  /* 0x000003c000017945 */ /* 0x000fe20003800000 */
[----:B0-----:R-:W-:-:S13]  /*83a0*/  ISETP.LT.OR P1, PT, R10, 0x1, !P1 ;  /* 0x000000010a00780c */ /* 0x001fda0004f21670 */
[----:B------:R-:W-:Y:S05]  /*83b0*/  @P1 BRA `(.L_x_177) ;  /* 0x0000000000e41947 */ /* 0x000fea0003800000 */
[----:B------:R-:W-:Y:S01]  /*83c0*/  LEA R10, R6, UR28, 0x1 ;  /* 0x0000001c060a7c11 */ /* 0x000fe2000f8e08ff */
[----:B------:R-:W-:Y:S01]  /*83d0*/  IMAD.MOV.U32 R18, RZ, RZ, RZ ;  /* 0x000000ffff127224 */ /* 0x000fe200078e00ff */
[----:B------:R-:W-:Y:S01]  /*83e0*/  LEA R16, R5, UR6, 0x7 ;  /* 0x0000000605107c11 */ /* 0x000fe2000f8e38ff */
[----:B------:R-:W-:Y:S02]  /*83f0*/  IMAD.U32 R20, RZ, RZ, UR25 ;  /* 0x00000019ff147e24 */ /* 0x000fe4000f8e00ff */
[----:B------:R-:W-:Y:S02]  /*8400*/  IMAD.MOV.U32 R5, RZ, RZ, R12 ;  /* 0x000000ffff057224 */ /* 0x000fe400078e000c */
[----:B------:R-:W-:Y:S02]  /*8410*/  IMAD.MOV.U32 R6, RZ, RZ, R15 ;  /* 0x000000ffff067224 */ /* 0x000fe400078e000f */
[----:B------:R-:W-:-:S07]  /*8420*/  IMAD.SHL.U32 R17, R10, 0x20, RZ ;  /* 0x000000200a117824 */ /* 0x000fce00078e00ff */
.L_x_181:
[----:B------:R-:W0:Y:S01]  /*8430*/  S2R R11, SR_CgaCtaId ;  /* 0x00000000000b7919 */ /* 0x000e220000008800 */
[----:B------:R-:W-:-:S04]  /*8440*/  MOV R10, 0x400 ;  /* 0x00000400000a7802 */ /* 0x000fc80000000f00 */
[----:B0-----:R-:W-:Y:S02]  /*8450*/  LEA R21, R11, R10, 0x18 ;  /* 0x0000000a0b157211 */ /* 0x001fe400078ec0ff */
[----:B------:R-:W-:Y:S01]  /*8460*/  SHF.L.U32 R10, R5, 0x1f, RZ ;  /* 0x0000001f050a7819 */ /* 0x000fe200000006ff */
[----:B------:R-:W0:Y:S02]  /*8470*/  @!P3 LDC R11, c[0x0][0x500] ;  /* 0x00014000ff0bbb82 */ /* 0x000e240000000800 */
[----:B------:R-:W-:-:S04]  /*8480*/  IMAD R19, R6, 0x8, R21 ;  /* 0x0000000806137824 */ /* 0x000fc800078e0215 */
[----:B------:R-:W1:Y:S02]  /*8490*/  SYNCS.PHASECHK.TRANS64.TRYWAIT P1, [R19+URZ+0x28], R10 ;  /* 0x0000280a130075a7 */ /* 0x000e64000802017f */
[----:B-1----:R-:W-:Y:S05]  /*84a0*/  @!P1 BRA `(.L_x_178) ;  /* 0x0000000c00e09947 */ /* 0x002fea0003800000 */
.L_x_201:
[----:B-1----:R-:W-:Y:S01]  /*84b0*/  PRMT R10, R13, 0x9910, RZ ;  /* 0x000099100d0a7816 */ /* 0x002fe200000000ff */
[----:B0-----:R0:W-:Y:S03]  /*84c0*/  @!P3 SYNCS.ARRIVE.TRANS64 RZ, [R19+URZ], R11 ;  /* 0x0000000b13ffb9a7 */ /* 0x0011e6000800003f */
[----:B------:R-:W-:-:S13]  /*84d0*/  ISETP.NE.AND P1, PT, R10, 0x2, PT ;  /* 0x000000020a00780c */ /* 0x000fda0003f25270 */
[----:B0-----:R-:W-:Y:S05]  /*84e0*/  @P1 BRA `(.L_x_179) ;  /* 0x0000000000041947 */ /* 0x001fea0003800000 */
[----:B------:R-:W-:Y:S01]  /*84f0*/  BPT.TRAP 0x1 ;  /* 0x000000040000795c */ /* 0x000fe20000300000 */
.L_x_179:
[----:B------:R-:W-:Y:S05]  /*8500*/  @P0 BRA `(.L_x_180) ;  /* 0x0000000000040947 */ /* 0x000fea0003800000 */
[----:B------:R-:W-:Y:S01]  /*8510*/  BPT.TRAP 0x1 ;  /* 0x000000040000795c */ /* 0x000fe20000300000 */
.L_x_180:
[----:B------:R-:W-:Y:S01]  /*8520*/  LEA R10, R6, UR28, 0x1 ;  /* 0x0000001c060a7c11 */ /* 0x000fe2000f8e08ff */
[----:B------:R-:W-:Y:S01]  /*8530*/  VIADD R20, R20, 0xffffffff ;  /* 0xffffffff14147836 */ /* 0x000fe20000000000 */
[----:B------:R-:W-:Y:S01]  /*8540*/  R2UR UR11, R6 ;  /* 0x00000000060b72ca */ /* 0x000fe200000e0000 */
[----:B------:R-:W-:Y:S01]  /*8550*/  UIADD3 UR16, UP0, UR26, 0xf0, URZ ;  /* 0x000000f01a107890 */ /* 0x000fe2000ff1e03f */
[----:B------:R-:W-:Y:S01]  /*8560*/  R2UR UR22, R21 ;  /* 0x00000000151672ca */ /* 0x000fe200000e0000 */
[----:B------:R-:W-:Y:S01]  /*8570*/  IMAD.U32 R10, R10, 0x400, R21 ;  /* 0x000004000a0a7824 */ /* 0x000fe200078e0015 */
[----:B------:R-:W-:Y:S01]  /*8580*/  R2UR UR23, R17 ;  /* 0x00000000111772ca */ /* 0x000fe200000e0000 */
[----:B------:R-:W-:Y:S01]  /*8590*/  UIADD3 UR30, UP1, UR26, 0x1f0, URZ ;  /* 0x000001f01a1e7890 */ /* 0x000fe2000ff3e03f */
[----:B------:R-:W-:Y:S01]  /*85a0*/  R2UR UR9, R19 ;  /* 0x00000000130972ca */ /* 0x000fe200000e0000 */
[----:B------:R-:W-:Y:S01]  /*85b0*/  UIADD3.X UR17, URZ, UR27, URZ, UP0, !UPT ;  /* 0x0000001b3f117290 */ /* 0x000fe200087fe43f */
[----:B------:R-:W-:Y:S01]  /*85c0*/  R2UR UR8, R10 ;  /* 0x000000000a0872ca */ /* 0x000fe200000e0000 */
[----:B------:R-:W-:Y:S01]  /*85d0*/  UPRMT UR21, URZ, 0x5410, UR15 ;  /* 0x000054103f157896 */ /* 0x000fe2000800000f */
[----:B------:R-:W-:Y:S01]  /*85e0*/  R2UR UR10, R18 ;  /* 0x00000000120a72ca */ /* 0x000fe200000e0000 */
[----:B------:R-:W-:Y:S01]  /*85f0*/  VIADD R6, R6, 0x1 ;  /* 0x0000000106067836 */ /* 0x000fe20000000000 */
[----:B------:R-:W-:Y:S01]  /*8600*/  R2UR UR12, R4 ;  /* 0x00000000040c72ca */ /* 0x000fe200000e0000 */
[----:B------:R-:W-:Y:S01]  /*8610*/  ULEA UR11, UR11, UR7, 0xc ;  /* 0x000000070b0b7291 */ /* 0x000fe2000f8e603f */
[----:B------:R-:W-:Y:S01]  /*8620*/  R2UR UR24, R16 ;  /* 0x00000000101872ca */ /* 0x000fe200000e0000 */
[----:B------:R-:W-:Y:S01]  /*8630*/  UPRMT UR29, URZ, 0x5410, UR20 ;  /* 0x000054103f1d7896 */ /* 0x000fe20008000014 */
[----:B------:R-:W-:Y:S01]  /*8640*/  ISETP.GT.AND P4, PT, R20, 0x1, PT ;  /* 0x000000011400780c */ /* 0x000fe20003f84270 */
[----:B------:R-:W-:Y:S01]  /*8650*/  UIADD3 UR22, UR22, 0x2980, UR11 ;  /* 0x0000298016167890 */ /* 0x000fe2000fffe00b */
[----:B------:R-:W-:Y:S01]  /*8660*/  ISETP.NE.AND P1, PT, R6, 0x5, PT ;  /* 0x000000050600780c */ /* 0x000fe20003f25270 */
[----:B------:R-:W-:Y:S01]  /*8670*/  UIADD3.X UR31, URZ, UR27, URZ, UP1, !UPT ;  /* 0x0000001b3f1f7290 */ /* 0x000fe20008ffe43f */
[----:B------:R-:W-:Y:S01]  /*8680*/  VIADD R18, R18, 0x20 ;  /* 0x0000002012127836 */ /* 0x000fe20000000000 */
[----:B------:R-:W-:Y:S01]  /*8690*/  UIADD3 UR8, UR8, 0x180, URZ ;  /* 0x0000018008087890 */ /* 0x000fe2000fffe03f */
[----:B------:R-:W-:Y:S01]  /*86a0*/  SEL R10, RZ, 0x1, P1 ;  /* 0x00000001ff0a7807 */ /* 0x000fe20000800000 */
[----:B------:R-:W-:Y:S01]  /*86b0*/  UMOV UR18, 0x0 ;  /* 0x0000000000127882 */ /* 0x000fe20000000000 */
[----:B------:R-:W-:Y:S01]  /*86c0*/  UMOV UR19, 0x10000000 ;  /* 0x1000000000137882 */ /* 0x000fe20000000000 */
[----:B------:R-:W-:Y:S01]  /*86d0*/  UMOV UR11, UR23 ;  /* 0x00000017000b7c82 */ /* 0x000fe20008000000 */
[----:B------:R-:W-:-:S02]  /*86e0*/  LOP3.LUT R5, R5, R10, RZ, 0x3c, !PT ;  /* 0x0000000a05057212 */ /* 0x000fc400078e3cff */
[----:B------:R-:W-:Y:S02]  /*86f0*/  SEL R6, R6, RZ, P1 ;  /* 0x000000ff06067207 */ /* 0x000fe40000800000 */
[----:B------:R0:W-:Y:S02]  /*8700*/  UTMALDG.3D.MULTICAST [UR8], [UR16], UR21, desc[UR18] ;  /* 0x00001208100073b4 */ /* 0x0001e40008011815 */
[----:B0-----:R-:W-:Y:S01]  /*8710*/  UMOV UR8, UR22 ;  /* 0x0000001600087c82 */ /* 0x001fe20008000000 */
[----:B------:R-:W-:Y:S02]  /*8720*/  UMOV UR11, UR24 ;  /* 0x00000018000b7c82 */ /* 0x000fe40008000000 */
[----:B------:R0:W-:Y:S02]  /*8730*/  UTMALDG.3D.MULTICAST [UR8], [UR30], UR29, desc[UR18] ;  /* 0x000012081e0073b4 */ /* 0x0001e4000801181d */
[----:B0-----:R-:W-:Y:S05]  /*8740*/  @P4 BRA `(.L_x_181) ;  /* 0xfffffffc00384947 */ /* 0x001fea000383ffff */
.L_x_177:
[----:B------:R-:W-:Y:S05]  /*8750*/  BSYNC B1 ;  /* 0x0000000000017941 */ /* 0x000fea0003800000 */
.L_x_176:
[----:B------:R-:W-:Y:S01]  /*8760*/  LOP3.LUT P5, RZ, R14, 0xff, RZ, 0xc0, !PT ;  /* 0x000000ff0eff7812 */ /* 0x000fe200078ac0ff */
[----:B------:R-:W-:Y:S01]  /*8770*/  VIADD R6, R15, UR13 ;  /* 0x0000000d0f067c36 */ /* 0x000fe20008000000 */
[----:B------:R-:W-:Y:S01]  /*8780*/  ULDC.64 UR8, c[0x0][0x650] ;  /* 0x0001940000087ab9 */ /* 0x000fe20000000a00 */
[----:B------:R-:W-:Y:S01]  /*8790*/  IMAD.U32 R11, RZ, RZ, UR13 ;  /* 0x0000000dff0b7e24 */ /* 0x000fe2000f8e00ff */
[----:B------:R-:W-:Y:S01]  /*87a0*/  UISETP.GE.U32.AND UP0, UPT, UR13, 0x5, UPT ;  /* 0x000000050d00788c */ /* 0x000fe2000bf06070 */
[----:B------:R-:W-:Y:S01]  /*87b0*/  BSSY B1, `(.L_x_182) ;  /* 0x000006b000017945 */ /* 0x000fe20003800000 */
[----:B------:R-:W-:Y:S02]  /*87c0*/  ISETP.GT.U32.AND P1, PT, R6, 0x4, PT ;  /* 0x000000040600780c */ /* 0x000fe40003f24070 */
[----:B------:R-:W-:Y:S02]  /*87d0*/  PRMT R14, RZ, 0x7610, R14 ;  /* 0x00007610ff0e7816 */ /* 0x000fe4000000000e */
[----:B------:R-:W-:-:S02]  /*87e0*/  ISETP.LT.U32.AND P1, PT, R11, 0x5, P1 ;  /* 0x000000050b00780c */ /* 0x000fc40000f21070 */
[----:B------:R-:W-:Y:S01]  /*87f0*/  PLOP3.LUT P4, PT, PT, PT, UP0, 0x80, 0x0 ;  /* 0x000000000000781c */ /* 0x000fe20003f8f008 */
[----:B------:R-:W0:Y:S01]  /*8800*/  @P5 S2R R5, SR_CgaCtaId ;  /* 0x0000000000055919 */ /* 0x000e220000008800 */
[----:B------:R-:W-:-:S04]  /*8810*/  @P5 MOV R4, 0x400 ;  /* 0x0000040000045802 */ /* 0x000fc80000000f00 */
[----:B0-----:R-:W-:Y:S01]  /*8820*/  @P5 LEA R10, R5, R4, 0x18 ;  /* 0x00000004050a5211 */ /* 0x001fe200078ec0ff */
[----:B------:R-:W-:-:S03]  /*8830*/  IMAD.WIDE.U32 R4, R6, -0x33333333, RZ ;  /* 0xcccccccd06047825 */ /* 0x000fc600078e00ff */
[----:B------:R0:W-:Y:S01]  /*8840*/  @P5 SYNCS.ARRIVE.TRANS64.A1T0 RZ, [R10+URZ+0x88], RZ ;  /* 0x000088ff0aff59a7 */ /* 0x0001e2000810003f */
[----:B------:R-:W-:Y:S01]  /*8850*/  IADD3 R2, P5, R2, R8, RZ ;  /* 0x0000000802027210 */ /* 0x000fe20007fbe0ff */
[----:B------:R-:W-:Y:S01]  /*8860*/  IMAD.MOV.U32 R4, RZ, RZ, -0x1 ;  /* 0xffffffffff047424 */ /* 0x000fe200078e00ff */
[----:B------:R-:W-:Y:S02]  /*8870*/  SHF.R.U32.HI R11, RZ, 0x2, R5 ;  /* 0x00000002ff0b7819 */ /* 0x000fe40000011605 */
[----:B------:R-:W-:Y:S01]  /*8880*/  SEL R5, RZ, 0x1, !P1 ;  /* 0x00000001ff057807 */ /* 0x000fe20004800000 */
[----:B------:R-:W-:Y:S01]  /*8890*/  IMAD.X R3, R3, 0x1, R0, P5 ;  /* 0x0000000103037824 */ /* 0x000fe200028e0600 */
[----:B------:R-:W-:Y:S01]  /*88a0*/  ISETP.GE.U32.AND P1, PT, R2, UR8, PT ;  /* 0x0000000802007c0c */ /* 0x000fe2000bf26070 */
[----:B------:R-:W-:Y:S01]  /*88b0*/  IMAD R15, R11, -0x5, R6 ;  /* 0xfffffffb0b0f7824 */ /* 0x000fe200078e0206 */
[----:B------:R-:W-:Y:S01]  /*88c0*/  LOP3.LUT R12, R12, R5, RZ, 0x3c, !PT ;  /* 0x000000050c0c7212 */ /* 0x000fe200078e3cff */
[----:B------:R-:W-:Y:S01]  /*88d0*/  IMAD.MOV.U32 R6, RZ, RZ, -0x1 ;  /* 0xffffffffff067424 */ /* 0x000fe200078e00ff */
[----:B------:R-:W-:Y:S01]  /*88e0*/  ISETP.GE.U32.AND.EX P1, PT, R3, UR9, PT, P1 ;  /* 0x0000000903007c0c */ /* 0x000fe2000bf26110 */
[----:B------:R-:W-:Y:S01]  /*88f0*/  IMAD.MOV.U32 R5, RZ, RZ, -0x1 ;  /* 0xffffffffff057424 */ /* 0x000fe200078e00ff */
[----:B------:R-:W-:-:S02]  /*8900*/  @P4 LOP3.LUT R12, R12, 0x1, R11, 0x78, !PT ;  /* 0x000000010c0c4812 */ /* 0x000fc400078e780b */
[----:B0-----:R-:W-:-:S09]  /*8910*/  PRMT R10, RZ, 0x7610, R10 ;  /* 0x00007610ff0a7816 */ /* 0x001fd2000000000a */
[----:B------:R-:W-:Y:S05]  /*8920*/  @P1 BRA `(.L_x_183) ;  /* 0x00000004004c1947 */ /* 0x000fea0003800000 */
[----:B------:R-:W0:Y:S01]  /*8930*/  S2R R17, SR_CTAID.X ;  /* 0x0000000000117919 */ /* 0x000e220000002500 */
[----:B------:R-:W-:Y:S01]  /*8940*/  ULDC.64 UR8, c[0x0][0x628] ;  /* 0x00018a0000087ab9 */ /* 0x000fe20000000a00 */
[----:B------:R-:W1:Y:S01]  /*8950*/  LDC R18, c[0x0][0x144] ;  /* 0x00005100ff127b82 */ /* 0x000e620000000800 */
[----:B------:R-:W-:Y:S01]  /*8960*/  ISETP.NE.U32.AND P1, PT, RZ, UR8, PT ;  /* 0x00000008ff007c0c */ /* 0x000fe2000bf25070 */
[----:B------:R-:W2:Y:S01]  /*8970*/  S2R R6, SR_CTAID.Y ;  /* 0x0000000000067919 */ /* 0x000ea20000002600 */
[----:B------:R-:W-:Y:S01]  /*8980*/  ULDC UR10, c[0x0][0x150] ;  /* 0x00005400000a7ab9 */ /* 0x000fe20000000800 */
[----:B------:R-:W-:Y:S01]  /*8990*/  ULDC UR11, c[0x0][0x630] ;  /* 0x00018c00000b7ab9 */ /* 0x000fe20000000800 */
[----:B------:R-:W-:Y:S01]  /*89a0*/  ISETP.NE.AND.EX P1, PT, RZ, UR9, PT, P1 ;  /* 0x00000009ff007c0c */ /* 0x000fe2000bf25310 */
[----:B------:R-:W-:Y:S01]  /*89b0*/  IMAD.MOV.U32 R4, RZ, RZ, R2 ;  /* 0x000000ffff047224 */ /* 0x000fe200078e0002 */
[----:B0-----:R-:W-:-:S05]  /*89c0*/  I2FP.F32.U32 R5, R17 ;  /* 0x0000001100057245 */ /* 0x001fca0000201000 */
[----:B------:R-:W-:Y:S01]  /*89d0*/  FMUL R20, R5, UR10 ;  /* 0x0000000a05147c20 */ /* 0x000fe20008400000 */
[----:B------:R-:W-:-:S05]  /*89e0*/  IMAD.MOV.U32 R5, RZ, RZ, R3 ;  /* 0x000000ffff057224 */ /* 0x000fca00078e0003 */
[----:B--2---:R-:W-:Y:S05]  /*89f0*/  @!P1 BRA `(.L_x_184) ;  /* 0x0000000000289947 */ /* 0x004fea0003800000 */
[----:B------:R-:W-:Y:S02]  /*8a00*/  ULDC UR10, c[0x0][0x634] ;  /* 0x00018d00000a7ab9 */ /* 0x000fe40000000800 */
[----:B------:R-:W-:-:S05]  /*8a10*/  IADD3 R5, P1, R2, UR10, RZ ;  /* 0x0000000a02057c10 */ /* 0x000fca000ff3e0ff */
[----:B------:R-:W-:-:S04]  /*8a20*/  IMAD.X R19, RZ, RZ, R3, P1 ;  /* 0x000000ffff137224 */ /* 0x000fc800008e0603 */
[----:B------:R-:W-:-:S04]  /*8a30*/  IMAD.WIDE.U32 R10, R19, UR8, RZ ;  /* 0x00000008130a7c25 */ /* 0x000fc8000f8e00ff */
[----:B------:R-:W-:-:S04]  /*8a40*/  IMAD.WIDE.U32 R10, P1, R5, UR9, R10 ;  /* 0x00000009050a7c25 */ /* 0x000fc8000f82000a */
[----:B------:R-:W-:-:S04]  /*8a50*/  IMAD.WIDE.U32 R4, R5, UR8, RZ ;  /* 0x0000000805047c25 */ /* 0x000fc8000f8e00ff */
[----:B------:R-:W-:Y:S01]  /*8a60*/  IMAD.MOV.U32 R4, RZ, RZ, R11 ;  /* 0x000000ffff047224 */ /* 0x000fe200078e000b */
[----:B------:R-:W-:Y:S01]  /*8a70*/  IADD3 RZ, P4, R5, R10, RZ ;  /* 0x0000000a05ff7210 */ /* 0x000fe20007f9e0ff */
[----:B------:R-:W-:-:S04]  /*8a80*/  IMAD.X R5, RZ, RZ, RZ, P1 ;  /* 0x000000ffff057224 */ /* 0x000fc800008e06ff */
[----:B------:R-:W-:-:S08]  /*8a90*/  IMAD.WIDE.U32.X R4, R19, UR9, R4, P4 ;  /* 0x0000000913047c25 */ /* 0x000fd0000a0e0404 */
.L_x_184:
[--C-:B------:R-:W-:Y:S01]  /*8aa0*/  SHF.R.U64 R16, R4, UR11, R5.reuse ;  /* 0x0000000b04107c19 */ /* 0x100fe20008001205 */
[----:B------:R-:W0:Y:S01]  /*8ab0*/  F2I.U32.TRUNC.NTZ R20, R20 ;  /* 0x0000001400147305 */ /* 0x000e22000020f000 */
[----:B------:R-:W-:Y:S01]  /*8ac0*/  SHF.R.U32.HI R4, RZ, UR11, R5 ;  /* 0x0000000bff047c19 */ /* 0x000fe20008011605 */
[----:B------:R-:W-:Y:S01]  /*8ad0*/  ULDC.64 UR8, c[0x0][0x620] ;  /* 0x0001880000087ab9 */ /* 0x000fe20000000a00 */
[----:B------:R-:W-:Y:S01]  /*8ae0*/  IADD3 R11, P1, RZ, -R16, RZ ;  /* 0x80000010ff0b7210 */ /* 0x000fe20007f3e0ff */
[----:B------:R-:W-:Y:S01]  /*8af0*/  ULDC.64 UR10, c[0x0][0x640] ;  /* 0x00019000000a7ab9 */ /* 0x000fe20000000a00 */
[----:B------:R-:W2:Y:S03]  /*8b00*/  LDC R21, c[0x0][0x148] ;  /* 0x00005200ff157b82 */ /* 0x000ea60000000800 */
[----:B------:R-:W-:Y:S01]  /*8b10*/  IMAD.X R4, RZ, RZ, ~R4, P1 ;  /* 0x000000ffff047224 */ /* 0x000fe200008e0e04 */
[----:B------:R-:W-:-:S03]  /*8b20*/  ISETP.NE.U32.AND P1, PT, RZ, UR10, PT ;  /* 0x0000000aff007c0c */ /* 0x000fc6000bf25070 */
[----:B------:R-:W-:Y:S01]  /*8b30*/  IMAD R10, R4, UR8, RZ ;  /* 0x00000008040a7c24 */ /* 0x000fe2000f8e02ff */
[----:B------:R-:W-:Y:S01]  /*8b40*/  ISETP.NE.AND.EX P1, PT, RZ, UR11, PT, P1 ;  /* 0x0000000bff007c0c */ /* 0x000fe2000bf25310 */
[----:B------:R-:W-:Y:S01]  /*8b50*/  IMAD.WIDE.U32 R4, R11, UR8, R2 ;  /* 0x000000080b047c25 */ /* 0x000fe2000f8e0002 */
[----:B------:R-:W-:-:S03]  /*8b60*/  ULDC UR8, c[0x0][0x618] ;  /* 0x0001860000087ab9 */ /* 0x000fc60000000800 */
[----:B------:R-:W-:Y:S01]  /*8b70*/  IMAD R11, R11, UR9, R10 ;  /* 0x000000090b0b7c24 */ /* 0x000fe2000f8e020a */
[----:B------:R-:W-:Y:S01]  /*8b80*/  ULDC UR9, c[0x0][0x154] ;  /* 0x0000550000097ab9 */ /* 0x000fe20000000800 */
[----:B0-----:R-:W-:Y:S02]  /*8b90*/  IMAD.MOV R10, RZ, RZ, -R20 ;  /* 0x000000ffff0a7224 */ /* 0x001fe400078e0a14 */
[----:B------:R-:W-:Y:S02]  /*8ba0*/  IMAD.IADD R5, R5, 0x1, R11 ;  /* 0x0000000105057824 */ /* 0x000fe400078e020b */
[----:B-1----:R-:W-:Y:S01]  /*8bb0*/  IMAD R17, R18, R10, R17 ;  /* 0x0000000a12117224 */ /* 0x002fe200078e0211 */
[----:B------:R-:W-:Y:S02]  /*8bc0*/  I2FP.F32.U32 R10, R6 ;  /* 0x00000006000a7245 */ /* 0x000fe40000201000 */
[--C-:B------:R-:W-:Y:S02]  /*8bd0*/  SHF.R.U64 R18, R4, UR8, R5.reuse ;  /* 0x0000000804127c19 */ /* 0x100fe40008001205 */
[----:B------:R-:W-:Y:S01]  /*8be0*/  SHF.R.U32.HI R5, RZ, UR8, R5 ;  /* 0x00000008ff057c19 */ /* 0x000fe20008011605 */
[----:B------:R-:W-:Y:S01]  /*8bf0*/  FMUL R10, R10, UR9 ;  /* 0x000000090a0a7c20 */ /* 0x000fe20008400000 */
[----:B------:R-:W-:-:S02]  /*8c00*/  ULDC UR8, c[0x0][0x608] ;  /* 0x0001820000087ab9 */ /* 0x000fc40000000800 */
[--C-:B------:R-:W-:Y:S01]  /*8c10*/  SHF.R.U64 R20, R18, UR8, R5.reuse ;  /* 0x0000000812147c19 */ /* 0x100fe20008001205 */
[----:B------:R0:W1:Y:S01]  /*8c20*/  F2I.U32.TRUNC.NTZ R22, R10 ;  /* 0x0000000a00167305 */ /* 0x000062000020f000 */
[----:B------:R-:W-:Y:S01]  /*8c30*/  SHF.R.U32.HI R5, RZ, UR8, R5 ;  /* 0x00000008ff057c19 */ /* 0x000fe20008011605 */
[----:B------:R-:W-:-:S03]  /*8c40*/  ULDC UR8, c[0x0][0x658] ;  /* 0x0001960000087ab9 */ /* 0x000fc60000000800 */
[--C-:B------:R-:W-:Y:S02]  /*8c50*/  SHF.R.U64 R19, R20, UR8, R5.reuse ;  /* 0x0000000814137c19 */ /* 0x100fe40008001205 */
[----:B------:R-:W-:-:S03]  /*8c60*/  SHF.R.U32.HI R23, RZ, UR8, R5 ;  /* 0x00000008ff177c19 */ /* 0x000fc60008011605 */
[----:B------:R-:W-:Y:S02]  /*8c70*/  IMAD.MOV.U32 R4, RZ, RZ, R19 ;  /* 0x000000ffff047224 */ /* 0x000fe400078e0013 */
[----:B------:R-:W-:Y:S01]  /*8c80*/  IMAD.MOV.U32 R5, RZ, RZ, R23 ;  /* 0x000000ffff057224 */ /* 0x000fe200078e0017 */
[----:B0-----:R-:W-:Y:S06]  /*8c90*/  @!P1 BRA `(.L_x_185) ;  /* 0x0000000000289947 */ /* 0x001fec0003800000 */
        /* <DEDUP_REMOVED lines=10> */
.L_x_185:
[----:B------:R-:W-:Y:S01]  /*8d40*/  ULDC UR8, c[0x0][0x648] ;  /* 0x0001920000087ab9 */ /* 0x000fe20000000800 */
[----:B-1----:R-:W-:Y:S01]  /*8d50*/  IMAD.MOV R22, RZ, RZ, -R22 ;  /* 0x000000ffff167224 */ /* 0x002fe200078e0a16 */
[----:B------:R-:W-:Y:S01]  /*8d60*/  SHF.R.U64 R5, R4, UR8, R5 ;  /* 0x0000000804057c19 */ /* 0x000fe20008001205 */
[----:B------:R-:W-:Y:S01]  /*8d70*/  ULDC UR8, c[0x0][0x638] ;  /* 0x00018e0000087ab9 */ /* 0x000fe20000000800 */
[----:B------:R-:W-:Y:S01]  /*8d80*/  LOP3.LUT R4, R20, UR14, RZ, 0xc0, !PT ;  /* 0x0000000e14047c12 */ /* 0x000fe2000f8ec0ff */
[----:B--2---:R-:W-:Y:S01]  /*8d90*/  @P2 IMAD R17, R21, R22, R6 ;  /* 0x0000001615112224 */ /* 0x004fe200078e0206 */
[----:B------:R-:W-:Y:S01]  /*8da0*/  LOP3.LUT R18, R18, UR4, RZ, 0xc0, !PT ;  /* 0x0000000412127c12 */ /* 0x000fe2000f8ec0ff */
[----:B------:R-:W-:Y:S01]  /*8db0*/  IMAD.MOV R6, RZ, RZ, -R5 ;  /* 0x000000ffff067224 */ /* 0x000fe200078e0a05 */
[----:B------:R-:W-:Y:S01]  /*8dc0*/  ULDC UR9, c[0x0][0x610] ;  /* 0x0001840000097ab9 */ /* 0x000fe20000000800 */
[----:B------:R-:W-:Y:S02]  /*8dd0*/  IMAD R4, R5, UR5, R4 ;  /* 0x0000000505047c24 */ /* 0x000fe4000f8e0204 */
[----:B------:R-:W-:Y:S01]  /*8de0*/  IMAD R19, R6, UR8, R19 ;  /* 0x0000000806137c24 */ /* 0x000fe2000f8e0213 */
[----:B------:R-:W-:Y:S01]  /*8df0*/  ULDC UR8, c[0x0][0x600] ;  /* 0x0001800000087ab9 */ /* 0x000fe20000000800 */
[----:B------:R-:W-:-:S02]  /*8e00*/  IMAD R17, R4, UR9, R17 ;  /* 0x0000000904117c24 */ /* 0x000fc4000f8e0211 */
[----:B------:R-:W-:Y:S02]  /*8e10*/  IMAD R6, R19, UR8, R18 ;  /* 0x0000000813067c24 */ /* 0x000fe4000f8e0212 */
[----:B------:R-:W-:Y:S02]  /*8e20*/  IMAD.MOV.U32 R10, RZ, RZ, 0x1 ;  /* 0x00000001ff0a7424 */ /* 0x000fe400078e00ff */
[----:B------:R-:W-:Y:S01]  /*8e30*/  IMAD.MOV.U32 R4, RZ, RZ, R16 ;  /* 0x000000ffff047224 */ /* 0x000fe200078e0010 */
[----:B------:R-:W-:Y:S02]  /*8e40*/  SEL R5, R6, R17, !P2 ;  /* 0x0000001106057207 */ /* 0x000fe40005000000 */
[----:B------:R-:W-:-:S07]  /*8e50*/  SEL R6, R17, R6, !P2 ;  /* 0x0000000611067207 */ /* 0x000fce0005000000 */
.L_x_183:
[----:B------:R-:W-:Y:S05]  /*8e60*/  BSYNC B1 ;  /* 0x0000000000017941 */ /* 0x000fea0003800000 */
.L_x_182:
[----:B------:R-:W-:-:S13]  /*8e70*/  LOP3.LUT P1, RZ, R10, 0xff, RZ, 0xc0, !PT ;  /* 0x000000ff0aff7812 */ /* 0x000fda000782c0ff */
[----:B------:R-:W-:Y:S05]  /*8e80*/  @P1 BRA `(.L_x_186) ;  /* 0xfffffff400301947 */ /* 0x000fea000383ffff */
[----:B------:R-:W-:Y:S05]  /*8e90*/  BSYNC B0 ;  /* 0x0000000000007941 */ /* 0x000fea0003800000 */
.L_x_174:
[----:B------:R-:W-:-:S03]  /*8ea0*/  UMOV UR8, 0xffffffff ;  /* 0xffffffff00087882 */ /* 0x000fc60000000000 */
[----:B------:R-:W-:Y:S05]  /*8eb0*/  BRA.DIV UR8, `(.L_x_187) ;  /* 0x0000000608707947 */ /* 0x000fea000b800000 */
[----:B------:R-:W-:-:S13]  /*8ec0*/  ELECT P0, URZ, PT ;  /* 0x00000000003f782f */ /* 0x000fda0003800000 */
.L_x_204:
[----:B------:R-:W-:Y:S04]  /*8ed0*/  BSSY B0, `(.L_x_188) ;  /* 0x0000034000007945 */ /* 0x000fe80003800000 */
[----:B------:R-:W-:Y:S05]  /*8ee0*/  @!P0 BRA `(.L_x_189) ;  /* 0x0000000000c88947 */ /* 0x000fea0003800000 */
[----:B------:R-:W-:-:S04]  /*8ef0*/  LOP3.LUT R7, R7, 0x2, RZ, 0xfc, !PT ;  /* 0x0000000207077812 */ /* 0x000fc800078efcff */
[----:B------:R-:W-:-:S13]  /*8f00*/  ISETP.NE.AND P0, PT, R7, 0x3, PT ;  /* 0x000000030700780c */ /* 0x000fda0003f05270 */
[----:B------:R-:W-:Y:S05]  /*8f10*/  @!P0 BRA `(.L_x_190) ;  /* 0x0000000000048947 */ /* 0x000fea0003800000 */
[----:B------:R-:W-:Y:S01]  /*8f20*/  BPT.TRAP 0x1 ;  /* 0x000000040000795c */ /* 0x000fe20000300000 */
.L_x_190:
[----:B------:R-:W0:Y:S01]  /*8f30*/  S2R R3, SR_CgaCtaId ;  /* 0x0000000000037919 */ /* 0x000e220000008800 */
[----:B------:R-:W-:Y:S02]  /*8f40*/  MOV R0, 0x400 ;  /* 0x0000040000007802 */ /* 0x000fe40000000f00 */
[----:B------:R-:W-:Y:S02]  /*8f50*/  SHF.L.U32 R2, R12, 0x1f, RZ ;  /* 0x0000001f0c027819 */ /* 0x000fe400000006ff */
[----:B0-----:R-:W-:-:S05]  /*8f60*/  LEA R0, R3, R0, 0x18 ;  /* 0x0000000003007211 */ /* 0x001fca00078ec0ff */
[----:B------:R-:W-:-:S04]  /*8f70*/  VIADD R0, R0, 0x28 ;  /* 0x0000002800007836 */ /* 0x000fc80000000000 */
[C---:B------:R-:W-:Y:S02]  /*8f80*/  IMAD R5, R15.reuse, 0x8, R0 ;  /* 0x000000080f057824 */ /* 0x040fe400078e0200 */
[----:B------:R-:W-:Y:S02]  /*8f90*/  VIADD R15, R15, 0x1 ;  /* 0x000000010f0f7836 */ /* 0x000fe40000000000 */
[----:B------:R-:W0:Y:S03]  /*8fa0*/  SYNCS.PHASECHK.TRANS64.TRYWAIT P0, [R5+URZ], R2 ;  /* 0x00000002050075a7 */ /* 0x000e26000800017f */
[----:B------:R-:W-:-:S04]  /*8fb0*/  ISETP.NE.AND P1, PT, R15, 0x5, PT ;  /* 0x000000050f00780c */ /* 0x000fc80003f25270 */
[----:B------:R-:W-:Y:S02]  /*8fc0*/  SEL R3, RZ, 0x1, P1 ;  /* 0x00000001ff037807 */ /* 0x000fe40000800000 */
[----:B------:R-:W-:Y:S02]  /*8fd0*/  SEL R15, R15, RZ, P1 ;  /* 0x000000ff0f0f7207 */ /* 0x000fe40000800000 */
[----:B------:R-:W-:-:S03]  /*8fe0*/  LOP3.LUT R12, R12, R3, RZ, 0x3c, !PT ;  /* 0x000000030c0c7212 */ /* 0x000fc600078e3cff */
[----:B------:R-:W-:Y:S01]  /*8ff0*/  IMAD R7, R15, 0x8, R0 ;  /* 0x000000080f077824 */ /* 0x000fe200078e0200 */
[----:B------:R-:W-:Y:S01]  /*9000*/  SHF.L.U32 R4, R12, 0x1f, RZ ;  /* 0x0000001f0c047819 */ /* 0x000fe200000006ff */
[----:B0-----:R-:W-:Y:S06]  /*9010*/  @!P0 BRA `(.L_x_191) ;  /* 0x00000004003c8947 */ /* 0x001fec0003800000 */
.L_x_205:
[----:B------:R-:W1:Y:S01]  /*9020*/  SYNCS.PHASECHK.TRANS64.TRYWAIT P0, [R7+URZ], R4 ;  /* 0x00000004070075a7 */ /* 0x000e62000800017f */
[----:B0-----:R-:W-:-:S05]  /*9030*/  VIADD R2, R15, 0x1 ;  /* 0x000000010f027836 */ /* 0x001fca0000000000 */
[----:B------:R-:W-:-:S04]  /*9040*/  ISETP.NE.AND P1, PT, R2, 0x5, PT ;  /* 0x000000050200780c */ /* 0x000fc80003f25270 */
[----:B------:R-:W-:Y:S02]  /*9050*/  SEL R3, RZ, 0x1, P1 ;  /* 0x00000001ff037807 */ /* 0x000fe40000800000 */
[----:B------:R-:W-:Y:S02]  /*9060*/  SEL R9, R2, RZ, P1 ;  /* 0x000000ff02097207 */ /* 0x000fe40000800000 */
[----:B------:R-:W-:-:S03]  /*9070*/  LOP3.LUT R12, R12, R3, RZ, 0x3c, !PT ;  /* 0x000000030c0c7212 */ /* 0x000fc600078e3cff */
[----:B------:R-:W-:Y:S01]  /*9080*/  IMAD R8, R9, 0x8, R0 ;  /* 0x0000000809087824 */ /* 0x000fe200078e0200 */
[----:B------:R-:W-:Y:S01]  /*9090*/  SHF.L.U32 R5, R12, 0x1f, RZ ;  /* 0x0000001f0c057819 */ /* 0x000fe200000006ff */
[----:B-1----:R-:W-:Y:S06]  /*90a0*/  @!P0 BRA `(.L_x_192) ;  /* 0x00000004002c8947 */ /* 0x002fec0003800000 */
.L_x_206:
[----:B------:R-:W1:Y:S01]  /*90b0*/  SYNCS.PHASECHK.TRANS64.TRYWAIT P0, [R8+URZ], R5 ;  /* 0x00000005080075a7 */ /* 0x000e62000800017f */
[----:B------:R-:W-:-:S05]  /*90c0*/  VIADD R2, R9, 0x1 ;  /* 0x0000000109027836 */ /* 0x000fca0000000000 */
[----:B------:R-:W-:-:S04]  /*90d0*/  ISETP.NE.AND P1, PT, R2, 0x5, PT ;  /* 0x000000050200780c */ /* 0x000fc80003f25270 */
[----:B------:R-:W-:Y:S02]  /*90e0*/  SEL R3, RZ, 0x1, P1 ;  /* 0x00000001ff037807 */ /* 0x000fe40000800000 */
[----:B0-----:R-:W-:Y:S02]  /*90f0*/  SEL R7, R2, RZ, P1 ;  /* 0x000000ff02077207 */ /* 0x001fe40000800000 */
[----:B------:R-:W-:-:S03]  /*9100*/  LOP3.LUT R9, R12, R3, RZ, 0x3c, !PT ;  /* 0x000000030c097212 */ /* 0x000fc600078e3cff */
[----:B------:R-:W-:Y:S01]  /*9110*/  IMAD R11, R7, 0x8, R0 ;  /* 0x00000008070b7824 */ /* 0x000fe200078e0200 */
[----:B------:R-:W-:Y:S01]  /*9120*/  SHF.L.U32 R6, R9, 0x1f, RZ ;  /* 0x0000001f09067819 */ /* 0x000fe200000006ff */
[----:B-1----:R-:W-:Y:S06]  /*9130*/  @!P0 BRA `(.L_x_193) ;  /* 0x00000004001c8947 */ /* 0x002fec0003800000 */
.L_x_207:
[----:B------:R-:W1:Y:S01]  /*9140*/  SYNCS.PHASECHK.TRANS64.TRYWAIT P0, [R11+URZ], R6 ;  /* 0x000000060b0075a7 */ /* 0x000e62000800017f */
[----:B------:R-:W-:-:S05]  /*9150*/  VIADD R2, R7, 0x1 ;  /* 0x0000000107027836 */ /* 0x000fca0000000000 */
[----:B------:R-:W-:-:S04]  /*9160*/  ISETP.NE.AND P1, PT, R2, 0x5, PT ;  /* 0x000000050200780c */ /* 0x000fc80003f25270 */
[----:B------:R-:W-:Y:S02]  /*9170*/  SEL R4, RZ, 0x1, P1 ;  /* 0x00000001ff047807 */ /* 0x000fe40000800000 */
[----:B------:R-:W-:Y:S02]  /*9180*/  SEL R3, R2, RZ, P1 ;  /* 0x000000ff02037207 */ /* 0x000fe40000800000 */
[----:B------:R-:W-:Y:S01]  /*9190*/  LOP3.LUT R4, R9, R4, RZ, 0x3c, !PT ;  /* 0x0000000409047212 */ /* 0x000fe200078e3cff */
[----:B-1----:R-:W-:Y:S06]  /*91a0*/  @!P0 BRA `(.L_x_194) ;  /* 0x0000000400148947 */ /* 0x002fec0003800000 */
.L_x_208:
[----:B------:R-:W-:Y:S01]  /*91b0*/  IMAD R3, R3, 0x8, R0 ;  /* 0x0000000803037824 */ /* 0x000fe200078e0200 */
[----:B------:R-:W-:-:S07]  /*91c0*/  SHF.L.U32 R0, R4, 0x1f, RZ ;  /* 0x0000001f04007819 */ /* 0x000fce00000006ff */
.L_x_195:
[----:B--2---:R2:W3:Y:S02]  /*91d0*/  SYNCS.PHASECHK.TRANS64.TRYWAIT P0, [R3+URZ], R0 ;  /* 0x00000000030075a7 */ /* 0x0044e4000800017f */
[----:B---3--:R-:W-:Y:S05]  /*91e0*/  @!P0 NANOSLEEP.SYNCS 0x989680 ;  /* 0x009896800000895d */ /* 0x008fea0003900000 */
[----:B------:R-:W3:Y:S02]  /*91f0*/  @!P0 SYNCS.PHASECHK.TRANS64 P0, [R3+URZ], R0 ;  /* 0x00000000030085a7 */ /* 0x000ee4000800007f */
[----:B---3--:R-:W-:Y:S05]  /*9200*/  @!P0 BRA `(.L_x_195) ;  /* 0xfffffffc00f08947 */ /* 0x008fea000383ffff */
.L_x_189:
[----:B------:R-:W-:Y:S05]  /*9210*/  BSYNC B0 ;  /* 0x0000000000007941 */ /* 0x000fea0003800000 */
.L_x_188:
[----:B------:R-:W-:Y:S05]  /*9220*/  EXIT ;  /* 0x000000000000794d */ /* 0x000fea0003800000 */
.L_x_19:
[----:B0-----:R-:W-:-:S04]  /*9230*/  IMAD.U32 R19, RZ, RZ, UR15 ;  /* 0x0000000fff137e24 */ /* 0x001fc8000f8e00ff */
[----:B------:R0:W1:Y:S03]  /*9240*/  SYNCS.PHASECHK.TRANS64.TRYWAIT P0, [R19+URZ+-0x8], R18 ;  /* 0xfffff812130075a7 */ /* 0x000066000800017f */
[----:B-1----:R-:W-:Y:S05]  /*9250*/  @!P0 NANOSLEEP.SYNCS 0x989680 ;  /* 0x009896800000895d */ /* 0x002fea0003900000 */
[----:B------:R-:W1:Y:S02]  /*9260*/  @!P0 SYNCS.PHASECHK.TRANS64 P0, [R19+URZ+-0x8], R18 ;  /* 0xfffff812130085a7 */ /* 0x000e64000800007f */
[----:B-1----:R-:W-:Y:S05]  /*9270*/  @!P0 BRA `(.L_x_19) ;  /* 0xfffffffc00ec8947 */ /* 0x002fea000383ffff */
[----:B------:R-:W-:Y:S05]  /*9280*/  BRA `(.L_x_196) ;  /* 0xffffff8400087947 */ /* 0x000fea000383ffff */
.L_x_24:
[----:B-1----:R-:W-:-:S04]  /*9290*/  IMAD.U32 R19, RZ, RZ, UR6 ;  /* 0x00000006ff137e24 */ /* 0x002fc8000f8e00ff */
[----:B------:R1:W4:Y:S03]  /*92a0*/  SYNCS.PHASECHK.TRANS64.TRYWAIT P0, [R19+URZ], R18 ;  /* 0x00000012130075a7 */ /* 0x000326000800017f */
[----:B----4-:R-:W-:Y:S05]  /*92b0*/  @!P0 NANOSLEEP.SYNCS 0x989680 ;  /* 0x009896800000895d */ /* 0x010fea0003900000 */
[----:B------:R-:W4:Y:S02]  /*92c0*/  @!P0 SYNCS.PHASECHK.TRANS64 P0, [R19+URZ], R18 ;  /* 0x00000012130085a7 */ /* 0x000f24000800007f */
[----:B----4-:R-:W-:Y:S05]  /*92d0*/  @!P0 BRA `(.L_x_24) ;  /* 0xfffffffc00ec8947 */ /* 0x010fea000383ffff */
[----:B------:R-:W-:Y:S05]  /*92e0*/  BRA `(.L_x_23) ;  /* 0xffffff8800347947 */ /* 0x000fea000383ffff */
.L_x_30:
[----:B-1----:R-:W-:-:S04]  /*92f0*/  IMAD.U32 R21, RZ, RZ, UR9 ;  /* 0x00000009ff157e24 */ /* 0x002fc8000f8e00ff */
[----:B------:R1:W4:Y:S03]  /*9300*/  SYNCS.PHASECHK.TRANS64.TRYWAIT P0, [R21+URZ], R20 ;  /* 0x00000014150075a7 */ /* 0x000326000800017f */
[----:B----4-:R-:W-:Y:S05]  /*9310*/  @!P0 NANOSLEEP.SYNCS 0x989680 ;  /* 0x009896800000895d */ /* 0x010fea0003900000 */
[----:B------:R-:W4:Y:S02]  /*9320*/  @!P0 SYNCS.PHASECHK.TRANS64 P0, [R21+URZ], R20 ;  /* 0x00000014150085a7 */ /* 0x000f24000800007f */
[----:B----4-:R-:W-:Y:S05]  /*9330*/  @!P0 BRA `(.L_x_30) ;  /* 0xfffffffc00ec8947 */ /* 0x010fea000383ffff */
[----:B------:R-:W-:Y:S05]  /*9340*/  BRA `(.L_x_29) ;  /* 0xffffff9000587947 */ /* 0x000fea000383ffff */
.L_x_38:
[----:B0-----:R-:W-:-:S04]  /*9350*/  IMAD.U32 R19, RZ, RZ, UR15 ;  /* 0x0000000fff137e24 */ /* 0x001fc8000f8e00ff */
[----:B------:R0:W1:Y:S03]  /*9360*/  SYNCS.PHASECHK.TRANS64.TRYWAIT P0, [R19+URZ+0x8], R18 ;  /* 0x00000812130075a7 */ /* 0x000066000800017f */
[----:B-1----:R-:W-:Y:S05]  /*9370*/  @!P0 NANOSLEEP.SYNCS 0x989680 ;  /* 0x009896800000895d */ /* 0x002fea0003900000 */
[----:B------:R-:W1:Y:S02]  /*9380*/  @!P0 SYNCS.PHASECHK.TRANS64 P0, [R19+URZ+0x8], R18 ;  /* 0x00000812130085a7 */ /* 0x000e64000800007f */
[----:B-1----:R-:W-:Y:S05]  /*9390*/  @!P0 BRA `(.L_x_38) ;  /* 0xfffffffc00ec8947 */ /* 0x002fea000383ffff */
[----:B------:R-:W-:Y:S05]  /*93a0*/  BRA `(.L_x_197) ;  /* 0xffffff9c00b07947 */ /* 0x000fea000383ffff */
.L_x_175:
[----:B------:R-:W-:Y:S01]  /*93b0*/  BSSY B1, `(.L_x_198) ;  /* 0x0000006000017945 */ /* 0x000fe20003800000 */
[----:B------:R-:W-:-:S07]  /*93c0*/  IMAD.MOV.U32 R10, RZ, RZ, -0x1 ;  /* 0xffffffffff0a7424 */ /* 0x000fce00078e00ff */
[----:B------:R-:W-:Y:S05]  /*93d0*/  WARPSYNC.COLLECTIVE R10, `(.L_x_199) ;  /* 0x000000000a0c7348 */ /* 0x000fea0003c00000 */
[----:B------:R-:W-:Y:S02]  /*93e0*/  ELECT P1, UR62, PT ;  /* 0x00000000003e782f */ /* 0x000fe40003820000 */
[----:B------:R-:W-:Y:S01]  /*93f0*/  MOV R10, UR62 ;  /* 0x0000003e000a7c02 */ /* 0x000fe20008000f00 */
[----:B------:R-:W-:Y:S10]  /*9400*/  ENDCOLLECTIVE ;  /* 0x000000000000791b */ /* 0x000ff40003800000 */
.L_x_199:
[----:B------:R-:W-:Y:S05]  /*9410*/  BSYNC B1 ;  /* 0x0000000000017941 */ /* 0x000fea0003800000 */
.L_x_198:
[----:B------:R-:W-:Y:S05]  /*9420*/  BRA `(.L_x_200) ;  /* 0xffffffec00d47947 */ /* 0x000fea000383ffff */
.L_x_178:
[----:B-1----:R1:W2:Y:S02]  /*9430*/  SYNCS.PHASECHK.TRANS64.TRYWAIT P1, [R19+URZ+0x28], R10 ;  /* 0x0000280a130075a7 */ /* 0x0022a4000802017f */
[----:B--2---:R-:W-:Y:S05]  /*9440*/  @!P1 NANOSLEEP.SYNCS 0x989680 ;  /* 0x009896800000995d */ /* 0x004fea0003900000 */
[----:B------:R-:W2:Y:S02]  /*9450*/  @!P1 SYNCS.PHASECHK.TRANS64 P1, [R19+URZ+0x28], R10 ;  /* 0x0000280a130095a7 */ /* 0x000ea4000802007f */
[----:B--2---:R-:W-:Y:S05]  /*9460*/  @!P1 BRA `(.L_x_178) ;  /* 0xfffffffc00f09947 */ /* 0x004fea000383ffff */
[----:B------:R-:W-:Y:S05]  /*9470*/  BRA `(.L_x_201) ;  /* 0xfffffff0000c7947 */ /* 0x000fea000383ffff */
.L_x_187:
[----:B------:R-:W-:Y:S01]  /*9480*/  BSSY B0, `(.L_x_202) ;  /* 0x0000006000007945 */ /* 0x000fe20003800000 */
[----:B------:R-:W-:-:S07]  /*9490*/  IMAD.MOV.U32 R10, RZ, RZ, -0x1 ;  /* 0xffffffffff0a7424 */ /* 0x000fce00078e00ff */
[----:B------:R-:W-:Y:S05]  /*94a0*/  WARPSYNC.COLLECTIVE R10, `(.L_x_203) ;  /* 0x000000000a0c7348 */ /* 0x000fea0003c00000 */
[----:B------:R-:W-:Y:S02]  /*94b0*/  ELECT P1, UR62, PT ;  /* 0x00000000003e782f */ /* 0x000fe40003820000 */
[----:B------:R-:W-:Y:S01]  /*94c0*/  MOV R10, UR62 ;  /* 0x0000003e000a7c02 */ /* 0x000fe20008000f00 */
[----:B------:R-:W-:Y:S10]  /*94d0*/  ENDCOLLECTIVE ;  /* 0x000000000000791b */ /* 0x000ff40003800000 */
.L_x_203:
[----:B------:R-:W-:Y:S05]  /*94e0*/  BSYNC B0 ;  /* 0x0000000000007941 */ /* 0x000fea0003800000 */
.L_x_202:
[----:B------:R-:W-:Y:S01]  /*94f0*/  PLOP3.LUT P0, PT, P1, PT, PT, 0x80, 0x0 ;  /* 0x000000000000781c */ /* 0x000fe20000f0f070 */
[----:B------:R-:W-:-:S12]  /*9500*/  BRA `(.L_x_204) ;  /* 0xfffffff800707947 */ /* 0x000fd8000383ffff */
.L_x_191:
[----:B0-----:R0:W1:Y:S02]  /*9510*/  SYNCS.PHASECHK.TRANS64.TRYWAIT P0, [R5+URZ], R2 ;  /* 0x00000002050075a7 */ /* 0x001064000800017f */
[----:B-1----:R-:W-:Y:S05]  /*9520*/  @!P0 NANOSLEEP.SYNCS 0x989680 ;  /* 0x009896800000895d */ /* 0x002fea0003900000 */
[----:B------:R-:W1:Y:S02]  /*9530*/  @!P0 SYNCS.PHASECHK.TRANS64 P0, [R5+URZ], R2 ;  /* 0x00000002050085a7 */ /* 0x000e64000800007f */
[----:B-1----:R-:W-:Y:S05]  /*9540*/  @!P0 BRA `(.L_x_191) ;  /* 0xfffffffc00f08947 */ /* 0x002fea000383ffff */
[----:B------:R-:W-:Y:S05]  /*9550*/  BRA `(.L_x_205) ;  /* 0xfffffff800b07947 */ /* 0x000fea000383ffff */
.L_x_192:
[----:B0-----:R0:W1:Y:S02]  /*9560*/  SYNCS.PHASECHK.TRANS64.TRYWAIT P0, [R7+URZ], R4 ;  /* 0x00000004070075a7 */ /* 0x001064000800017f */
[----:B-1----:R-:W-:Y:S05]  /*9570*/  @!P0 NANOSLEEP.SYNCS 0x989680 ;  /* 0x009896800000895d */ /* 0x002fea0003900000 */
[----:B------:R-:W1:Y:S02]  /*9580*/  @!P0 SYNCS.PHASECHK.TRANS64 P0, [R7+URZ], R4 ;  /* 0x00000004070085a7 */ /* 0x000e64000800007f */
[----:B-1----:R-:W-:Y:S05]  /*9590*/  @!P0 BRA `(.L_x_192) ;  /* 0xfffffffc00f08947 */ /* 0x002fea000383ffff */
[----:B------:R-:W-:Y:S05]  /*95a0*/  BRA `(.L_x_206) ;  /* 0xfffffff800c07947 */ /* 0x000fea000383ffff */
.L_x_193:
[----:B0-----:R0:W1:Y:S02]  /*95b0*/  SYNCS.PHASECHK.TRANS64.TRYWAIT P0, [R8+URZ], R5 ;  /* 0x00000005080075a7 */ /* 0x001064000800017f */
[----:B-1----:R-:W-:Y:S05]  /*95c0*/  @!P0 NANOSLEEP.SYNCS 0x989680 ;  /* 0x009896800000895d */ /* 0x002fea0003900000 */
[----:B------:R-:W1:Y:S02]  /*95d0*/  @!P0 SYNCS.PHASECHK.TRANS64 P0, [R8+URZ], R5 ;  /* 0x00000005080085a7 */ /* 0x000e64000800007f */
[----:B-1----:R-:W-:Y:S05]  /*95e0*/  @!P0 BRA `(.L_x_193) ;  /* 0xfffffffc00f08947 */ /* 0x002fea000383ffff */
[----:B------:R-:W-:Y:S05]  /*95f0*/  BRA `(.L_x_207) ;  /* 0xfffffff800d07947 */ /* 0x000fea000383ffff */
.L_x_194:
[----:B-1----:R1:W2:Y:S02]  /*9600*/  SYNCS.PHASECHK.TRANS64.TRYWAIT P0, [R11+URZ], R6 ;  /* 0x000000060b0075a7 */ /* 0x0022a4000800017f */
[----:B--2---:R-:W-:Y:S05]  /*9610*/  @!P0 NANOSLEEP.SYNCS 0x989680 ;  /* 0x009896800000895d */ /* 0x004fea0003900000 */
[----:B------:R-:W2:Y:S02]  /*9620*/  @!P0 SYNCS.PHASECHK.TRANS64 P0, [R11+URZ], R6 ;  /* 0x000000060b0085a7 */ /* 0x000ea4000800007f */
[----:B--2---:R-:W-:Y:S05]  /*9630*/  @!P0 BRA `(.L_x_194) ;  /* 0xfffffffc00f08947 */ /* 0x004fea000383ffff */
[----:B------:R-:W-:Y:S05]  /*9640*/  BRA `(.L_x_208) ;  /* 0xfffffff800d87947 */ /* 0x000fea000383ffff */
.L_x_209:
[----:B------:R-:W-:-:S00]  /*9650*/  BRA `(.L_x_209) ;  /* 0xfffffffc00fc7947 */ /* 0x000fc0000383ffff */
[----:B------:R-:W-:-:S00]  /*9660*/  NOP ;  /* 0x0000000000007918 */ /* 0x000fc00000000000 */
        /* <DEDUP_REMOVED lines=9> */
.L_x_210:


//--------------------- .nv.shared._ZN7cutlass13device_kernelINS_4gemm6kernel13GemmUniversalIN4cute5tupleIJiiiiEEENS1_10collective13CollectiveMmaINS1_37MainloopSm90TmaGmmaWarpSpecializedFP8ILi5ENS5_IJNS4_1CILi2EEESB_NSA_ILi1EEEEEENS1_32KernelTmaWarpSpecializedPingpongEEENS5_IJNSA_ILi64EEENSA_ILi128EEENSA_ILi32EEEEEENS_12float_e4m3_tENS5_IJlSC_lEEESK_SL_NS4_8TiledMMAINS4_8MMA_AtomIJNS4_4SM904GMMA31MMA_64x128x32_F32E4M3E4M3_SS_TNILNSP_7ScaleInE1ELSR_1EEEEEENS4_6LayoutINS5_IJSC_SC_SC_EEENS5_IJNSA_ILi0EEESW_SW_EEEEENS5_IJNS4_10UnderscoreESZ_SZ_EEEEENS4_23SM90_TMA_LOAD_MULTICASTENS4_14ComposedLayoutINS4_7SwizzleILi1ELi4ELi3EEENS4_18smem_ptr_flag_bitsILi8EEENSU_INS5_IJNSA_ILi8EEESI_EEENS5_IJSI_SC_EEEEEEEvNS4_8identityES12_S1C_vS1D_EENS_8epilogue10collective6detail29Sm90TmaWarpSpecializedAdapterINS1G_15DefaultEpilogueISK_SL_SL_NS1F_6thread17LinearCombinationISK_Li1EffLNS1K_9ScaleType4KindE0ELNS_15FloatRoundStyleE2ESK_EENS1_15EpilogueDefaultEEEEEvvEEEEvNT_6ParamsE --------------------------
	.section	.nv.shared._ZN7cutlass13device_kernelINS_4gemm6kernel13GemmUniversalIN4cute5tupleIJiiiiEEENS1_10collective13CollectiveMmaINS1_37MainloopSm90TmaGmmaWarpSpecializedFP8ILi5ENS5_IJNS4_1CILi2EEESB_NSA_ILi1EEEEEENS1_32KernelTmaWarpSpecializedPingpongEEENS5_IJNSA_ILi64EEENSA_ILi128EEENSA_ILi32EEEEEENS_12float_e4m3_tENS5_IJlSC_lEEESK_SL_NS4_8TiledMMAINS4_8MMA_AtomIJNS4_4SM904GMMA31MMA_64x128x32_F32E4M3E4M3_SS_TNILNSP_7ScaleInE1ELSR_1EEEEEENS4_6LayoutINS5_IJSC_SC_SC_EEENS5_IJNSA_ILi0EEESW_SW_EEEEENS5_IJNS4_10UnderscoreESZ_SZ_EEEEENS4_23SM90_TMA_LOAD_MULTICASTENS4_14ComposedLayoutINS4_7SwizzleILi1ELi4ELi3EEENS4_18smem_ptr_flag_bitsILi8EEENSU_INS5_IJNSA_ILi8EEESI_EEENS5_IJSI_SC_EEEEEEEvNS4_8identityES12_S1C_vS1D_EENS_8epilogue10collective6detail29Sm90TmaWarpSpecializedAdapterINS1G_15DefaultEpilogueISK_SL_SL_NS1F_6thread17LinearCombinationISK_Li1EffLNS1K_9ScaleType4KindE0ELNS_15FloatRoundStyleE2ESK_EENS1_15EpilogueDefaultEEEEEvvEEEEvNT_6ParamsE,"aw",@nobits
	.sectionflags	@""
	.align	16
	.zero		1024


//--------------------- .nv.shared.reserved.0     --------------------------
	.section	.nv.shared.reserved.0,"aw",@nobits
	.weak		__nv_reservedSMEM_offset_0_alias
	.size		__nv_reservedSMEM_offset_0_alias, 0, 0
	.other		__nv_reservedSMEM_offset_0_alias,@"STO_CUDA_RESERVED_SHARED STV_DEFAULT"
__nv_reservedSMEM_offset_0_alias:
	.zero		0


//--------------------- .nv.global                --------------------------
	.section	.nv.global,"aw",@nobits
.nv.global:
	.type		_ZN39_INTERNAL_00bd7106_4_k_cu_20aed3a2_38694cute1_E,@object
	.size		_ZN39_INTERNAL_00bd7106_4_k_cu_20aed3a2_38694cute1_E,(_ZN39_INTERNAL_00bd7106_4_k_cu_20aed3a2_38694cuda3std3__45__cpo6cbeginE - _ZN39_INTERNAL_00bd7106_4_k_cu_20aed3a2_38694cute1_E)
_ZN39_INTERNAL_00bd7106_4_k_cu_20aed3a2_38694cute1_E:
	.zero		1
	.type		_ZN39_INTERNAL_00bd7106_4_k_cu_20aed3a2_38694cuda3std3__45__cpo6cbeginE,@object
	.size		_ZN39_INTERNAL_00bd7106_4_k_cu_20aed3a2_38694cuda3std3__45__cpo6cbeginE,(_ZN39_INTERNAL_00bd7106_4_k_cu_20aed3a2_38694cuda3std3__48in_placeE - _ZN39_INTERNAL_00bd7106_4_k_cu_20aed3a2_38694cuda3std3__45__cpo6cbeginE)
_ZN39_INTERNAL_00bd7106_4_k_cu_20aed3a2_38694cuda3std3__45__cpo6cbeginE:
	.zero		1
	.type		_ZN39_INTERNAL_00bd7106_4_k_cu_20aed3a2_38694cuda3std3__48in_placeE,@object
	.size		_ZN39_INTERNAL_00bd7106_4_k_cu_20aed3a2_38694cuda3std3__48in_placeE,(_ZN39_INTERNAL_00bd7106_4_k_cu_20aed3a2_38694cuda3std6ranges3__45__cpo9iter_moveE - _ZN39_INTERNAL_00bd7106_4_k_cu_20aed3a2_38694cuda3std3__48in_placeE)
_ZN39_INTERNAL_00bd7106_4_k_cu_20aed3a2_38694cuda3std3__48in_placeE:
	.zero		1
	.type		_ZN39_INTERNAL_00bd7106_4_k_cu_20aed3a2_38694cuda3std6ranges3__45__cpo9iter_moveE,@object
	.size		_ZN39_INTERNAL_00bd7106_4_k_cu_20aed3a2_38694cuda3std6ranges3__45__cpo9iter_moveE,(_ZN39_INTERNAL_00bd7106_4_k_cu_20aed3a2_38694cuda3std3__45__cpo5beginE - _ZN39_INTERNAL_00bd7106_4_k_cu_20aed3a2_38694cuda3std6ranges3__45__cpo9iter_moveE)
_ZN39_INTERNAL_00bd7106_4_k_cu_20aed3a2_38694cuda3std6ranges3__45__cpo9iter_moveE:
	.zero		1
	.type		_ZN39_INTERNAL_00bd7106_4_k_cu_20aed3a2_38694cuda3std3__45__cpo5beginE,@object
	.size		_ZN39_INTERNAL_00bd7106_4_k_cu_20aed3a2_38694cuda3std3__45__cpo5beginE,(_ZN39_INTERNAL_00bd7106_4_k_cu_20aed3a2_38694cuda3std3__441_GLOBAL__N__00bd7106_4_k_cu_20aed3a2_38696ignoreE - _ZN39_INTERNAL_00bd7106_4_k_cu_20aed3a2_38694cuda3std3__45__cpo5beginE)
_ZN39_INTERNAL_00bd7106_4_k_cu_20aed3a2_38694cuda3std3__45__cpo5beginE:
	.zero		1
	.type		_ZN39_INTERNAL_00bd7106_4_k_cu_20aed3a2_38694cuda3std3__441_GLOBAL__N__00bd7106_4_k_cu_20aed3a2_38696ignoreE,@object
	.size		_ZN39_INTERNAL_00bd7106_4_k_cu_20aed3a2_38694cuda3std3__441_GLOBAL__N__00bd7106_4_k_cu_20aed3a2_38696ignoreE,(_ZN39_INTERNAL_00bd7106_4_k_cu_20aed3a2_38694cute7productE - _ZN39_INTERNAL_00bd7106_4_k_cu_20aed3a2_38694cuda3std3__441_GLOBAL__N__00bd7106_4_k_cu_20aed3a2_38696ignoreE)
_ZN39_INTERNAL_00bd7106_4_k_cu_20aed3a2_38694cuda3std3__441_GLOBAL__N__00bd7106_4_k_cu_20aed3a2_38696ignoreE:
	.zero		1
	.type		_ZN39_INTERNAL_00bd7106_4_k_cu_20aed3a2_38694cute7productE,@object
	.size		_ZN39_INTERNAL_00bd7106_4_k_cu_20aed3a2_38694cute7productE,(_ZN39_INTERNAL_00bd7106_4_k_cu_20aed3a2_38694cuda3std3__45__cpo3endE - _ZN39_INTERNAL_00bd7106_4_k_cu_20aed3a2_38694cute7productE)
_ZN39_INTERNAL_00bd7106_4_k_cu_20aed3a2_38694cute7productE:
	.zero		1
	.type		_ZN39_INTERNAL_00bd7106_4_k_cu_20aed3a2_38694cuda3std3__45__cpo3endE,@object
	.size		_ZN39_INTERNAL_00bd7106_4_k_cu_20aed3a2_38694cuda3std3__45__cpo3endE,(_ZN39_INTERNAL_00bd7106_4_k_cu_20aed3a2_38694cuda3std3__419piecewise_constructE - _ZN39_INTERNAL_00bd7106_4_k_cu_20aed3a2_38694cuda3std3__45__cpo3endE)
_ZN39_INTERNAL_00bd7106_4_k_cu_20aed3a2_38694cuda3std3__45__cpo3endE:
	.zero		1
	.type		_ZN39_INTERNAL_00bd7106_4_k_cu_20aed3a2_38694cuda3std3__419piecewise_constructE,@object
	.size		_ZN39_INTERNAL_00bd7106_4_k_cu_20aed3a2_38694cuda3std3__419piecewise_constructE,(_ZN39_INTERNAL_00bd7106_4_k_cu_20aed3a2_38694cuda3std3__45__cpo4cendE - _ZN39_INTERNAL_00bd7106_4_k_cu_20aed3a2_38694cuda3std3__419piecewise_constructE)
_ZN39_INTERNAL_00bd7106_4_k_cu_20aed3a2_38694cuda3std3__419piecewise_constructE:
	.zero		1
	.type		_ZN39_INTERNAL_00bd7106_4_k_cu_20aed3a2_38694cuda3std3__45__cpo4cendE,@object
	.size		_ZN39_INTERNAL_00bd7106_4_k_cu_20aed3a2_38694cuda3std3__45__cpo4cendE,(_ZN39_INTERNAL_00bd7106_4_k_cu_20aed3a2_38694cuda3std6ranges3__45__cpo4swapE - _ZN39_INTERNAL_00bd7106_4_k_cu_20aed3a2_38694cuda3std3__45__cpo4cendE)
_ZN39_INTERNAL_00bd7106_4_k_cu_20aed3a2_38694cuda3std3__45__cpo4cendE:
	.zero		1
	.type		_ZN39_INTERNAL_00bd7106_4_k_cu_20aed3a2_38694cuda3std6ranges3__45__cpo4swapE,@object
	.size		_ZN39_INTERNAL_00bd7106_4_k_cu_20aed3a2_38694cuda3std6ranges3__45__cpo4swapE,(.L_7 - _ZN39_INTERNAL_00bd7106_4_k_cu_20aed3a2_38694cuda3std6ranges3__45__cpo4swapE)
_ZN39_INTERNAL_00bd7106_4_k_cu_20aed3a2_38694cuda3std6ranges3__45__cpo4swapE:
	.zero		1
.L_7:


//--------------------- .nv.constant0._ZN7cutlass13device_kernelINS_4gemm6kernel13GemmUniversalIN4cute5tupleIJiiiiEEENS1_10collective13CollectiveMmaINS1_37MainloopSm90TmaGmmaWarpSpecializedFP8ILi5ENS5_IJNS4_1CILi2EEESB_NSA_ILi1EEEEEENS1_32KernelTmaWarpSpecializedPingpongEEENS5_IJNSA_ILi64EEENSA_ILi128EEENSA_ILi32EEEEEENS_12float_e4m3_tENS5_IJlSC_lEEESK_SL_NS4_8TiledMMAINS4_8MMA_AtomIJNS4_4SM904GMMA31MMA_64x128x32_F32E4M3E4M3_SS_TNILNSP_7ScaleInE1ELSR_1EEEEEENS4_6LayoutINS5_IJSC_SC_SC_EEENS5_IJNSA_ILi0EEESW_SW_EEEEENS5_IJNS4_10UnderscoreESZ_SZ_EEEEENS4_23SM90_TMA_LOAD_MULTICASTENS4_14ComposedLayoutINS4_7SwizzleILi1ELi4ELi3EEENS4_18smem_ptr_flag_bitsILi8EEENSU_INS5_IJNSA_ILi8EEESI_EEENS5_IJSI_SC_EEEEEEEvNS4_8identityES12_S1C_vS1D_EENS_8epilogue10collective6detail29Sm90TmaWarpSpecializedAdapterINS1G_15DefaultEpilogueISK_SL_SL_NS1F_6thread17LinearCombinationISK_Li1EffLNS1K_9ScaleType4KindE0ELNS_15FloatRoundStyleE2ESK_EENS1_15EpilogueDefaultEEEEEvvEEEEvNT_6ParamsE --------------------------
	.section	.nv.constant0._ZN7cutlass13device_kernelINS_4gemm6kernel13GemmUniversalIN4cute5tupleIJiiiiEEENS1_10collective13CollectiveMmaINS1_37MainloopSm90TmaGmmaWarpSpecializedFP8ILi5ENS5_IJNS4_1CILi2EEESB_NSA_ILi1EEEEEENS1_32KernelTmaWarpSpecializedPingpongEEENS5_IJNSA_ILi64EEENSA_ILi128EEENSA_ILi32EEEEEENS_12float_e4m3_tENS5_IJlSC_lEEESK_SL_NS4_8TiledMMAINS4_8MMA_AtomIJNS4_4SM904GMMA31MMA_64x128x32_F32E4M3E4M3_SS_TNILNSP_7ScaleInE1ELSR_1EEEEEENS4_6LayoutINS5_IJSC_SC_SC_EEENS5_IJNSA_ILi0EEESW_SW_EEEEENS5_IJNS4_10UnderscoreESZ_SZ_EEEEENS4_23SM90_TMA_LOAD_MULTICASTENS4_14ComposedLayoutINS4_7SwizzleILi1ELi4ELi3EEENS4_18smem_ptr_flag_bitsILi8EEENSU_INS5_IJNSA_ILi8EEESI_EEENS5_IJSI_SC_EEEEEEEvNS4_8identityES12_S1C_vS1D_EENS_8epilogue10collective6detail29Sm90TmaWarpSpecializedAdapterINS1G_15DefaultEpilogueISK_SL_SL_NS1F_6thread17LinearCombinationISK_Li1EffLNS1K_9ScaleType4KindE0ELNS_15FloatRoundStyleE2ESK_EENS1_15EpilogueDefaultEEEEEvvEEEEvNT_6ParamsE,"a",@progbits
	.sectionflags	@""
	.align	4
.nv.constant0._ZN7cutlass13device_kernelINS_4gemm6kernel13GemmUniversalIN4cute5tupleIJiiiiEEENS1_10collective13CollectiveMmaINS1_37MainloopSm90TmaGmmaWarpSpecializedFP8ILi5ENS5_IJNS4_1CILi2EEESB_NSA_ILi1EEEEEENS1_32KernelTmaWarpSpecializedPingpongEEENS5_IJNSA_ILi64EEENSA_ILi128EEENSA_ILi32EEEEEENS_12float_e4m3_tENS5_IJlSC_lEEESK_SL_NS4_8TiledMMAINS4_8MMA_AtomIJNS4_4SM904GMMA31MMA_64x128x32_F32E4M3E4M3_SS_TNILNSP_7ScaleInE1ELSR_1EEEEEENS4_6LayoutINS5_IJSC_SC_SC_EEENS5_IJNSA_ILi0EEESW_SW_EEEEENS5_IJNS4_10UnderscoreESZ_SZ_EEEEENS4_23SM90_TMA_LOAD_MULTICASTENS4_14ComposedLayoutINS4_7SwizzleILi1ELi4ELi3EEENS4_18smem_ptr_flag_bitsILi8EEENSU_INS5_IJNSA_ILi8EEESI_EEENS5_IJSI_SC_EEEEEEEvNS4_8identityES12_S1C_vS1D_EENS_8epilogue10collective6detail29Sm90TmaWarpSpecializedAdapterINS1G_15DefaultEpilogueISK_SL_SL_NS1F_6thread17LinearCombinationISK_Li1EffLNS1K_9ScaleType4KindE0ELNS_15FloatRoundStyleE2ESK_EENS1_15EpilogueDefaultEEEEEvvEEEEvNT_6ParamsE:
	.zero		1664


//--------------------- SYMBOLS --------------------------

	.type		.nv.reservedSmem.offset0,@object
	.size		.nv.reservedSmem.offset0,0x4
